	.headerflags	@"EF_CUDA_TEXMODE_UNIFIED EF_CUDA_64BIT_ADDRESS EF_CUDA_ACCELERATORS EF_CUDA_SM90 EF_CUDA_VIRTUAL_SM(EF_CUDA_SM90)"
	.elftype	@"ET_EXEC"


//--------------------- .nv.info                  --------------------------
	.section	.nv.info,"",@"SHT_CUDA_INFO"
	.align	4


	//----- nvinfo : EIATTR_REGCOUNT
	.align		4
        /*0000*/ 	.byte	0x04, 0x2f
        /*0002*/ 	.short	(.L_3 - .L_2)
	.align		4
.L_2:
        /*0004*/ 	.word	index@(triton_poi_fused_add_cat_clone_relu_threshold_backward_16)
        /*0008*/ 	.word	0x00000050


	//----- nvinfo : EIATTR_MIN_STACK_SIZE
	.align		4
.L_3:
        /*000c*/ 	.byte	0x04, 0x12
        /*000e*/ 	.short	(.L_5 - .L_4)
	.align		4
.L_4:
        /*0010*/ 	.word	index@(triton_poi_fused_add_cat_clone_relu_threshold_backward_16)
        /*0014*/ 	.word	0x00000000


	//----- nvinfo : EIATTR_FRAME_SIZE
	.align		4
.L_5:
        /*0018*/ 	.byte	0x04, 0x11
        /*001a*/ 	.short	(.L_7 - .L_6)
	.align		4
.L_6:
        /*001c*/ 	.word	index@(triton_poi_fused_add_cat_clone_relu_threshold_backward_16)
        /*0020*/ 	.word	0x00000000


	//----- nvinfo : EIATTR_MIN_STACK_SIZE
	.align		4
.L_7:
        /*0024*/ 	.byte	0x04, 0x12
        /*0026*/ 	.short	(.L_9 - .L_8)
	.align		4
.L_8:
        /*0028*/ 	.word	index@(triton_poi_fused_add_cat_clone_relu_threshold_backward_16)
        /*002c*/ 	.word	0x00000000
.L_9:


//--------------------- .nv.info.triton_poi_fused_add_cat_clone_relu_threshold_backward_16 --------------------------
	.section	.nv.info.triton_poi_fused_add_cat_clone_relu_threshold_backward_16,"",@"SHT_CUDA_INFO"
	.sectionflags	@""
	.align	4


	//----- nvinfo : EIATTR_CUDA_API_VERSION
	.align		4
        /*0000*/ 	.byte	0x04, 0x37
        /*0002*/ 	.short	(.L_11 - .L_10)
.L_10:
        /*0004*/ 	.word	0x0000007c


	//----- nvinfo : EIATTR_KPARAM_INFO
	.align		4
.L_11:
        /*0008*/ 	.byte	0x04, 0x17
        /*000a*/ 	.short	(.L_13 - .L_12)
.L_12:
        /*000c*/ 	.word	0x00000000
        /*0010*/ 	.short	0x000e
        /*0012*/ 	.short	0x006c
        /*0014*/ 	.byte	0x00, 0xf0, 0x11, 0x00


	//----- nvinfo : EIATTR_KPARAM_INFO
	.align		4
.L_13:
        /*0018*/ 	.byte	0x04, 0x17
        /*001a*/ 	.short	(.L_15 - .L_14)
.L_14:
        /*001c*/ 	.word	0x00000000
        /*0020*/ 	.short	0x000d
        /*0022*/ 	.short	0x0068
        /*0024*/ 	.byte	0x00, 0xf0, 0x11, 0x00


	//----- nvinfo : EIATTR_KPARAM_INFO
	.align		4
.L_15:
        /*0028*/ 	.byte	0x04, 0x17
        /*002a*/ 	.short	(.L_17 - .L_16)
.L_16:
        /*002c*/ 	.word	0x00000000
        /*0030*/ 	.short	0x000c
        /*0032*/ 	.short	0x0060
        /*0034*/ 	.byte	0x00, 0xf4, 0x21, 0x00


	//----- nvinfo : EIATTR_KPARAM_INFO
	.align		4
.L_17:
        /*0038*/ 	.byte	0x04, 0x17
        /*003a*/ 	.short	(.L_19 - .L_18)
.L_18:
        /*003c*/ 	.word	0x00000000
        /*0040*/ 	.short	0x000b
        /*0042*/ 	.short	0x0058
        /*0044*/ 	.byte	0x00, 0xf4, 0x21, 0x00


	//----- nvinfo : EIATTR_KPARAM_INFO
	.align		4
.L_19:
        /*0048*/ 	.byte	0x04, 0x17
        /*004a*/ 	.short	(.L_21 - .L_20)
.L_20:
        /*004c*/ 	.word	0x00000000
        /*0050*/ 	.short	0x000a
        /*0052*/ 	.short	0x0050
        /*0054*/ 	.byte	0x00, 0xf4, 0x21, 0x00


	//----- nvinfo : EIATTR_KPARAM_INFO
	.align		4
.L_21:
        /*0058*/ 	.byte	0x04, 0x17
        /*005a*/ 	.short	(.L_23 - .L_22)
.L_22:
        /*005c*/ 	.word	0x00000000
        /*0060*/ 	.short	0x0009
        /*0062*/ 	.short	0x0048
        /*0064*/ 	.byte	0x00, 0xf4, 0x21, 0x00


	//----- nvinfo : EIATTR_KPARAM_INFO
	.align		4
.L_23:
        /*0068*/ 	.byte	0x04, 0x17
        /*006a*/ 	.short	(.L_25 - .L_24)
.L_24:
        /*006c*/ 	.word	0x00000000
        /*0070*/ 	.short	0x0008
        /*0072*/ 	.short	0x0040
        /*0074*/ 	.byte	0x00, 0xf4, 0x21, 0x00


	//----- nvinfo : EIATTR_KPARAM_INFO
	.align		4
.L_25:
        /*0078*/ 	.byte	0x04, 0x17
        /*007a*/ 	.short	(.L_27 - .L_26)
.L_26:
        /*007c*/ 	.word	0x00000000
        /*0080*/ 	.short	0x0007
        /*0082*/ 	.short	0x0038
        /*0084*/ 	.byte	0x00, 0xf4, 0x21, 0x00


	//----- nvinfo : EIATTR_KPARAM_INFO
	.align		4
.L_27:
        /*0088*/ 	.byte	0x04, 0x17
        /*008a*/ 	.short	(.L_29 - .L_28)
.L_28:
        /*008c*/ 	.word	0x00000000
        /*0090*/ 	.short	0x0006
        /*0092*/ 	.short	0x0030
        /*0094*/ 	.byte	0x00, 0xf4, 0x21, 0x00


	//----- nvinfo : EIATTR_KPARAM_INFO
	.align		4
.L_29:
        /*0098*/ 	.byte	0x04, 0x17
        /*009a*/ 	.short	(.L_31 - .L_30)
.L_30:
        /*009c*/ 	.word	0x00000000
        /*00a0*/ 	.short	0x0005
        /*00a2*/ 	.short	0x0028
        /*00a4*/ 	.byte	0x00, 0xf4, 0x21, 0x00


	//----- nvinfo : EIATTR_KPARAM_INFO
	.align		4
.L_31:
        /*00a8*/ 	.byte	0x04, 0x17
        /*00aa*/ 	.short	(.L_33 - .L_32)
.L_32:
        /*00ac*/ 	.word	0x00000000
        /*00b0*/ 	.short	0x0004
        /*00b2*/ 	.short	0x0020
        /*00b4*/ 	.byte	0x00, 0xf4, 0x21, 0x00


	//----- nvinfo : EIATTR_KPARAM_INFO
	.align		4
.L_33:
        /*00b8*/ 	.byte	0x04, 0x17
        /*00ba*/ 	.short	(.L_35 - .L_34)
.L_34:
        /*00bc*/ 	.word	0x00000000
        /*00c0*/ 	.short	0x0003
        /*00c2*/ 	.short	0x0018
        /*00c4*/ 	.byte	0x00, 0xf4, 0x21, 0x00


	//----- nvinfo : EIATTR_KPARAM_INFO
	.align		4
.L_35:
        /*00c8*/ 	.byte	0x04, 0x17
        /*00ca*/ 	.short	(.L_37 - .L_36)
.L_36:
        /*00cc*/ 	.word	0x00000000
        /*00d0*/ 	.short	0x0002
        /*00d2*/ 	.short	0x0010
        /*00d4*/ 	.byte	0x00, 0xf4, 0x21, 0x00


	//----- nvinfo : EIATTR_KPARAM_INFO
	.align		4
.L_37:
        /*00d8*/ 	.byte	0x04, 0x17
        /*00da*/ 	.short	(.L_39 - .L_38)
.L_38:
        /*00dc*/ 	.word	0x00000000
        /*00e0*/ 	.short	0x0001
        /*00e2*/ 	.short	0x0008
        /*00e4*/ 	.byte	0x00, 0xf4, 0x21, 0x00


	//----- nvinfo : EIATTR_KPARAM_INFO
	.align		4
.L_39:
        /*00e8*/ 	.byte	0x04, 0x17
        /*00ea*/ 	.short	(.L_41 - .L_40)
.L_40:
        /*00ec*/ 	.word	0x00000000
        /*00f0*/ 	.short	0x0000
        /*00f2*/ 	.short	0x0000
        /*00f4*/ 	.byte	0x00, 0xf4, 0x21, 0x00


	//----- nvinfo : EIATTR_SPARSE_MMA_MASK
	.align		4
.L_41:
        /*00f8*/ 	.byte	0x03, 0x50
        /*00fa*/ 	.short	0x0000


	//----- nvinfo : EIATTR_MAXREG_COUNT
	.align		4
        /*00fc*/ 	.byte	0x03, 0x1b
        /*00fe*/ 	.short	0x00ff


	//----- nvinfo : EIATTR_EXIT_INSTR_OFFSETS
	.align		4
        /*0100*/ 	.byte	0x04, 0x1c
        /*0102*/ 	.short	(.L_43 - .L_42)


	//   ....[0]....
.L_42:
        /*0104*/ 	.word	0x00004f50


	//   ....[1]....
        /*0108*/ 	.word	0x00004f70


	//----- nvinfo : EIATTR_REQNTID
	.align		4
.L_43:
        /*010c*/ 	.byte	0x04, 0x10
        /*010e*/ 	.short	(.L_45 - .L_44)
.L_44:
        /*0110*/ 	.word	0x00000100
        /*0114*/ 	.word	0x00000001
        /*0118*/ 	.word	0x00000001


	//----- nvinfo : EIATTR_CBANK_PARAM_SIZE
	.align		4
.L_45:
        /*011c*/ 	.byte	0x03, 0x19
        /*011e*/ 	.short	0x0070


	//----- nvinfo : EIATTR_PARAM_CBANK
	.align		4
        /*0120*/ 	.byte	0x04, 0x0a
        /*0122*/ 	.short	(.L_47 - .L_46)
	.align		4
.L_46:
        /*0124*/ 	.word	index@(.nv.constant0.triton_poi_fused_add_cat_clone_relu_threshold_backward_16)
        /*0128*/ 	.short	0x0210
        /*012a*/ 	.short	0x0070


	//----- nvinfo : EIATTR_SW_WAR
	.align		4
.L_47:
        /*012c*/ 	.byte	0x04, 0x36
        /*012e*/ 	.short	(.L_49 - .L_48)
.L_48:
        /*0130*/ 	.word	0x00000008
.L_49:


//--------------------- .nv.callgraph             --------------------------
	.section	.nv.callgraph,"",@"SHT_CUDA_CALLGRAPH"
	.align	4
	.sectionentsize	8
	.align		4
        /*0000*/ 	.word	0x00000000
	.align		4
        /*0004*/ 	.word	0xffffffff
	.align		4
        /*0008*/ 	.word	0x00000000
	.align		4
        /*000c*/ 	.word	0xfffffffe
	.align		4
        /*0010*/ 	.word	0x00000000
	.align		4
        /*0014*/ 	.word	0xfffffffd
	.align		4
        /*0018*/ 	.word	0x00000000
	.align		4
        /*001c*/ 	.word	0xfffffffc


//--------------------- .nv.constant4             --------------------------
	.section	.nv.constant4,"a",@progbits
	.align	8
	.align		8
.nv.constant4:
        /*0000*/ 	.dword	_$_str
	.align		8
        /*0008*/ 	.dword	_$_str_$_2


//--------------------- .text.triton_poi_fused_add_cat_clone_relu_threshold_backward_16 --------------------------
	.section	.text.triton_poi_fused_add_cat_clone_relu_threshold_backward_16,"ax",@progbits
	.sectionflags	@"SHF_BARRIERS=1"
	.align	128
        .global         triton_poi_fused_add_cat_clone_relu_threshold_backward_16
        .type           triton_poi_fused_add_cat_clone_relu_threshold_backward_16,@function
        .size           triton_poi_fused_add_cat_clone_relu_threshold_backward_16,(.L_x_1 - triton_poi_fused_add_cat_clone_relu_threshold_backward_16)
        .other          triton_poi_fused_add_cat_clone_relu_threshold_backward_16,@"STO_CUDA_ENTRY STV_DEFAULT"
triton_poi_fused_add_cat_clone_relu_threshold_backward_16:
.text.triton_poi_fused_add_cat_clone_relu_threshold_backward_16:
[----:B------:R-:W0:Y:S01]  /*0000*/  LDC R1, c[0x0][0x28] ;  /* 0x00000a00ff017b82 */ /* 0x000e220000000800 */
[----:B------:R-:W1:Y:S07]  /*0010*/  S2R R73, SR_TID.X ;  /* 0x0000000000497919 */ /* 0x000e6e0000002100 */
[----:B------:R-:W2:Y:S01]  /*0020*/  LDC.64 R6, c[0x0][0x260] ;  /* 0x00009800ff067b82 */ /* 0x000ea20000000a00 */
[----:B------:R-:W-:Y:S02]  /*0030*/  CS2R R24, SRZ ;  /* 0x0000000000187805 */ /* 0x000fe4000001ff00 */
[----:B------:R-:W-:Y:S01]  /*0040*/  CS2R R26, SRZ ;  /* 0x00000000001a7805 */ /* 0x000fe2000001ff00 */
[----:B------:R-:W3:Y:S01]  /*0050*/  S2R R28, SR_CTAID.X ;  /* 0x00000000001c7919 */ /* 0x000ee20000002500 */
[----:B------:R-:W-:Y:S01]  /*0060*/  ULDC.64 UR6, c[0x0][0x208] ;  /* 0x0000820000067ab9 */ /* 0x000fe20000000a00 */
[----:B------:R-:W-:Y:S01]  /*0070*/  CS2R R16, SRZ ;  /* 0x0000000000107805 */ /* 0x000fe2000001ff00 */
[----:B------:R-:W4:Y:S01]  /*0080*/  S2R R52, SR_CTAID.Y ;  /* 0x0000000000347919 */ /* 0x000f220000002600 */
[----:B------:R-:W-:-:S02]  /*0090*/  CS2R R18, SRZ ;  /* 0x0000000000127805 */ /* 0x000fc4000001ff00 */
[----:B------:R-:W-:Y:S02]  /*00a0*/  CS2R R20, SRZ ;  /* 0x0000000000147805 */ /* 0x000fe4000001ff00 */
[----:B------:R-:W-:Y:S02]  /*00b0*/  CS2R R22, SRZ ;  /* 0x0000000000167805 */ /* 0x000fe4000001ff00 */
[----:B------:R-:W-:Y:S01]  /*00c0*/  CS2R R14, SRZ ;  /* 0x00000000000e7805 */ /* 0x000fe2000001ff00 */
[----:B------:R-:W5:Y:S01]  /*00d0*/  S2UR UR5, SR_CgaCtaId ;  /* 0x00000000000579c3 */ /* 0x000f620000008800 */
[----:B------:R-:W-:-:S07]  /*00e0*/  UMOV UR4, 0x400 ;  /* 0x0000040000047882 */ /* 0x000fce0000000000 */
[----:B------:R-:W5:Y:S01]  /*00f0*/  LDC.64 R30, c[0x0][0x220] ;  /* 0x00008800ff1e7b82 */ /* 0x000f620000000a00 */
[----:B------:R-:W-:Y:S02]  /*0100*/  CS2R R44, SRZ ;  /* 0x00000000002c7805 */ /* 0x000fe4000001ff00 */
[----:B------:R-:W-:-:S05]  /*0110*/  CS2R R46, SRZ ;  /* 0x00000000002e7805 */ /* 0x000fca000001ff00 */
[----:B------:R-:W5:Y:S01]  /*0120*/  LDC.64 R66, c[0x0][0x210] ;  /* 0x00008400ff427b82 */ /* 0x000f620000000a00 */
[C---:B-1----:R-:W-:Y:S01]  /*0130*/  LOP3.LUT R10, R73.reuse, 0x40, RZ, 0xc0, !PT ;  /* 0x00000040490a7812 */ /* 0x042fe200078ec0ff */
[----:B------:R-:W-:Y:S01]  /*0140*/  IMAD.SHL.U32 R65, R73, 0x4, RZ ;  /* 0x0000000449417824 */ /* 0x000fe200078e00ff */
[----:B------:R-:W-:Y:S02]  /*0150*/  SHF.R.U32.HI R0, RZ, 0x4, R73 ;  /* 0x00000004ff007819 */ /* 0x000fe40000011649 */
[----:B------:R-:W-:Y:S01]  /*0160*/  LOP3.LUT R2, R10, 0x80, R73, 0xf8, !PT ;  /* 0x000000800a027812 */ /* 0x000fe200078ef849 */
[----:B---3--:R-:W-:Y:S01]  /*0170*/  IMAD.SHL.U32 R28, R28, 0x40, RZ ;  /* 0x000000401c1c7824 */ /* 0x008fe200078e00ff */
[----:B------:R-:W-:Y:S02]  /*0180*/  SGXT.U32 R0, R0, 0x2 ;  /* 0x000000020000781a */ /* 0x000fe40000000000 */
[----:B------:R-:W-:Y:S02]  /*0190*/  CS2R R32, SRZ ;  /* 0x0000000000207805 */ /* 0x000fe4000001ff00 */
[----:B------:R-:W-:Y:S01]  /*01a0*/  SHF.R.U32.HI R3, RZ, 0x4, R2 ;  /* 0x00000004ff037819 */ /* 0x000fe20000011602 */
[----:B----4-:R-:W-:Y:S01]  /*01b0*/  IMAD.SHL.U32 R9, R52, 0x40, RZ ;  /* 0x0000004034097824 */ /* 0x010fe200078e00ff */
[----:B------:R-:W-:-:S02]  /*01c0*/  LOP3.LUT R59, R28, 0x3c, R65, 0xf8, !PT ;  /* 0x0000003c1c3b7812 */ /* 0x000fc400078ef841 */
[----:B------:R-:W-:Y:S02]  /*01d0*/  CS2R R34, SRZ ;  /* 0x0000000000227805 */ /* 0x000fe4000001ff00 */
[----:B------:R-:W-:Y:S02]  /*01e0*/  LOP3.LUT R0, R3, R0, RZ, 0xfc, !PT ;  /* 0x0000000003007212 */ /* 0x000fe400078efcff */
[----:B------:R-:W-:Y:S02]  /*01f0*/  CS2R R40, SRZ ;  /* 0x0000000000287805 */ /* 0x000fe4000001ff00 */
[----:B------:R-:W-:Y:S02]  /*0200*/  ISETP.GE.AND P0, PT, R59, 0x400, PT ;  /* 0x000004003b00780c */ /* 0x000fe40003f06270 */
[----:B------:R-:W-:Y:S02]  /*0210*/  CS2R R42, SRZ ;  /* 0x00000000002a7805 */ /* 0x000fe4000001ff00 */
[----:B------:R-:W-:-:S02]  /*0220*/  LOP3.LUT R8, R9, R0, RZ, 0xfc, !PT ;  /* 0x0000000009087212 */ /* 0x000fc400078efcff */
[----:B------:R-:W-:Y:S02]  /*0230*/  CS2R R36, SRZ ;  /* 0x0000000000247805 */ /* 0x000fe4000001ff00 */
[----:B------:R-:W-:Y:S01]  /*0240*/  CS2R R38, SRZ ;  /* 0x0000000000267805 */ /* 0x000fe2000001ff00 */
[----:B------:R-:W1:Y:S01]  /*0250*/  LDC.64 R68, c[0x0][0x238] ;  /* 0x00008e00ff447b82 */ /* 0x000e620000000a00 */
[C---:B------:R-:W-:Y:S01]  /*0260*/  ISETP.LT.AND P1, PT, R8.reuse, 0x80, !P0 ;  /* 0x000000800800780c */ /* 0x040fe20004721270 */
[----:B------:R-:W-:Y:S01]  /*0270*/  IMAD R3, R8, 0x400, R59 ;  /* 0x0000040008037824 */ /* 0x000fe200078e023b */
[----:B------:R-:W-:Y:S02]  /*0280*/  LOP3.LUT R56, R9, 0x10, R0, 0xfe, !PT ;  /* 0x0000001009387812 */ /* 0x000fe400078efe00 */
[----:B------:R-:W-:Y:S01]  /*0290*/  LOP3.LUT R55, R9, 0x20, R0, 0xfe, !PT ;  /* 0x0000002009377812 */ /* 0x000fe200078efe00 */
[----:B--2---:R-:W-:Y:S01]  /*02a0*/  IMAD.WIDE R2, R3, 0x4, R6 ;  /* 0x0000000403027825 */ /* 0x004fe200078e0206 */
[----:B------:R-:W-:Y:S01]  /*02b0*/  LOP3.LUT R54, R9, 0x30, R0, 0xfe, !PT ;  /* 0x0000003009367812 */ /* 0x000fe200078efe00 */
[----:B------:R-:W2:Y:S01]  /*02c0*/  LDC.64 R76, c[0x0][0x240] ;  /* 0x00009000ff4c7b82 */ /* 0x000ea20000000a00 */
[----:B------:R-:W-:Y:S01]  /*02d0*/  P2R R64, PR, RZ, 0x2 ;  /* 0x00000002ff407803 */ /* 0x000fe20000000000 */
[C-C-:B------:R-:W-:Y:S01]  /*02e0*/  IMAD R5, R56.reuse, 0x400, R59.reuse ;  /* 0x0000040038057824 */ /* 0x140fe200078e023b */
[----:B------:R-:W-:Y:S01]  /*02f0*/  ISETP.LT.AND P3, PT, R56, 0x80, !P0 ;  /* 0x000000803800780c */ /* 0x000fe20004761270 */
[C-C-:B------:R-:W-:Y:S01]  /*0300*/  IMAD R11, R55.reuse, 0x400, R59.reuse ;  /* 0x00000400370b7824 */ /* 0x140fe200078e023b */
[----:B------:R-:W-:Y:S01]  /*0310*/  ISETP.LT.AND P2, PT, R55, 0x80, !P0 ;  /* 0x000000803700780c */ /* 0x000fe20004741270 */
[----:B------:R3:W4:Y:S01]  /*0320*/  @P1 LDG.E.EL.128 R24, desc[UR6][R2.64] ;  /* 0x0000000602181981 */ /* 0x000722000c2e1d00 */
[C---:B------:R-:W-:Y:S01]  /*0330*/  ISETP.LT.AND P1, PT, R54.reuse, 0x80, !P0 ;  /* 0x000000803600780c */ /* 0x040fe20004721270 */
[----:B------:R-:W-:Y:S01]  /*0340*/  IMAD R13, R54, 0x400, R59 ;  /* 0x00000400360d7824 */ /* 0x000fe200078e023b */
[--C-:B------:R-:W-:Y:S01]  /*0350*/  SHF.R.U32.HI R74, RZ, 0x2, R73.reuse ;  /* 0x00000002ff4a7819 */ /* 0x100fe20000011649 */
[C---:B------:R-:W-:Y:S01]  /*0360*/  IMAD.SHL.U32 R70, R73.reuse, 0x10, RZ ;  /* 0x0000001049467824 */ /* 0x040fe200078e00ff */
[----:B------:R-:W-:Y:S01]  /*0370*/  SHF.R.U32.HI R72, RZ, 0x2, R73 ;  /* 0x00000002ff487819 */ /* 0x000fe20000011649 */
[----:B-----5:R-:W-:Y:S01]  /*0380*/  UPRMT UR4, UR5, 0x654, UR4 ;  /* 0x0000065405047896 */ /* 0x020fe20008000004 */
[----:B------:R-:W-:-:S02]  /*0390*/  LOP3.LUT R75, R73, 0x80, RZ, 0xc0, !PT ;  /* 0x00000080494b7812 */ /* 0x000fc400078ec0ff */
[----:B------:R-:W-:Y:S01]  /*03a0*/  SHF.R.U32.HI R29, RZ, 0x2, R10 ;  /* 0x00000002ff1d7819 */ /* 0x000fe2000001160a */
[--C-:B---3--:R-:W-:Y:S01]  /*03b0*/  IMAD.WIDE R2, R5, 0x4, R6.reuse ;  /* 0x0000000405027825 */ /* 0x108fe200078e0206 */
[----:B------:R-:W-:Y:S02]  /*03c0*/  P2R R62, PR, RZ, 0x4 ;  /* 0x00000004ff3e7803 */ /* 0x000fe40000000000 */
[----:B------:R-:W-:Y:S01]  /*03d0*/  P2R R63, PR, RZ, 0x8 ;  /* 0x00000008ff3f7803 */ /* 0x000fe20000000000 */
[--C-:B------:R-:W-:Y:S01]  /*03e0*/  IMAD.WIDE R4, R11, 0x4, R6.reuse ;  /* 0x000000040b047825 */ /* 0x100fe200078e0206 */
[----:B------:R3:W5:Y:S03]  /*03f0*/  @P3 LDG.E.EL.128 R16, desc[UR6][R2.64] ;  /* 0x0000000602103981 */ /* 0x000766000c2e1d00 */
[----:B------:R-:W-:Y:S01]  /*0400*/  IMAD.WIDE R6, R13, 0x4, R6 ;  /* 0x000000040d067825 */ /* 0x000fe200078e0206 */
[----:B------:R-:W-:Y:S01]  /*0410*/  CS2R R12, SRZ ;  /* 0x00000000000c7805 */ /* 0x000fe2000001ff00 */
[----:B------:R1:W2:Y:S05]  /*0420*/  @P2 LDG.E.EL.128 R20, desc[UR6][R4.64] ;  /* 0x0000000604142981 */ /* 0x0002aa000c2e1d00 */
[----:B------:R1:W2:Y:S01]  /*0430*/  @P1 LDG.E.EL.128 R12, desc[UR6][R6.64] ;  /* 0x00000006060c1981 */ /* 0x0002a2000c2e1d00 */
[----:B------:R-:W-:Y:S01]  /*0440*/  IMAD.SHL.U32 R11, R73, 0x100, RZ ;  /* 0x00000100490b7824 */ /* 0x000fe200078e00ff */
[----:B------:R-:W-:-:S02]  /*0450*/  SGXT.U32 R74, R74, 0x2 ;  /* 0x000000024a4a781a */ /* 0x000fc40000000000 */
[----:B------:R-:W-:Y:S02]  /*0460*/  LOP3.LUT R9, R9, 0x30, R70, 0xf8, !PT ;  /* 0x0000003009097812 */ /* 0x000fe400078ef846 */
[----:B------:R-:W-:Y:S02]  /*0470*/  LOP3.LUT R11, R11, 0xf00, RZ, 0xc0, !PT ;  /* 0x00000f000b0b7812 */ /* 0x000fe400078ec0ff */
[----:B---3--:R-:W-:Y:S02]  /*0480*/  LOP3.LUT R3, R74, 0x4, R72, 0xf8, !PT ;  /* 0x000000044a037812 */ /* 0x008fe400078ef848 */
[----:B01----:R-:W-:Y:S01]  /*0490*/  LOP3.LUT R4, R0, R11, RZ, 0xfc, !PT ;  /* 0x0000000b00047212 */ /* 0x003fe200078efcff */
[----:B------:R-:W-:Y:S01]  /*04a0*/  VIADD R11, R11, UR4 ;  /* 0x000000040b0b7c36 */ /* 0x000fe20008000000 */
[----:B------:R-:W-:Y:S02]  /*04b0*/  SHF.R.S32.HI R2, RZ, 0x1f, R9 ;  /* 0x0000001fff027819 */ /* 0x000fe40000011409 */
[----:B------:R-:W-:-:S02]  /*04c0*/  SHF.R.U32.HI R75, RZ, 0x2, R75 ;  /* 0x00000002ff4b7819 */ /* 0x000fc4000001164b */
[----:B------:R-:W-:Y:S01]  /*04d0*/  LOP3.LUT R0, R3, 0x8, R72, 0xf8, !PT ;  /* 0x0000000803007812 */ /* 0x000fe200078ef848 */
[----:B------:R-:W-:Y:S01]  /*04e0*/  IMAD R11, R4, 0x4, R11 ;  /* 0x00000004040b7824 */ /* 0x000fe200078e020b */
[----:B------:R-:W-:Y:S02]  /*04f0*/  LEA.HI R57, R2, R9, RZ, 0x5 ;  /* 0x0000000902397211 */ /* 0x000fe400078f28ff */
[----:B------:R-:W-:Y:S02]  /*0500*/  LOP3.LUT R3, R75, R0, R29, 0xfe, !PT ;  /* 0x000000004b037212 */ /* 0x000fe400078efe1d */
[----:B------:R-:W-:Y:S02]  /*0510*/  LOP3.LUT R0, R57, 0xffffffe0, RZ, 0xc0, !PT ;  /* 0xffffffe039007812 */ /* 0x000fe400078ec0ff */
[----:B------:R-:W-:Y:S02]  /*0520*/  LOP3.LUT R4, R3, R28, RZ, 0xfc, !PT ;  /* 0x0000001c03047212 */ /* 0x000fe400078efcff */
[----:B------:R-:W-:Y:S01]  /*0530*/  P2R R61, PR, RZ, 0x2 ;  /* 0x00000002ff3d7803 */ /* 0x000fe20000000000 */
[----:B------:R-:W-:Y:S01]  /*0540*/  IMAD.IADD R7, R9, 0x1, -R0 ;  /* 0x0000000109077824 */ /* 0x000fe200078e0a00 */
[----:B------:R-:W-:-:S04]  /*0550*/  ISETP.GE.AND P1, PT, R4, 0x400, PT ;  /* 0x000004000400780c */ /* 0x000fc80003f26270 */
[----:B------:R-:W-:-:S04]  /*0560*/  ISETP.LT.AND P2, PT, R7, 0x10, !P1 ;  /* 0x000000100700780c */ /* 0x000fc80004f41270 */
[----:B------:R-:W-:Y:S01]  /*0570*/  ISETP.LT.AND P2, PT, R9, 0x80, P2 ;  /* 0x000000800900780c */ /* 0x000fe20001741270 */
[----:B------:R-:W-:Y:S01]  /*0580*/  IMAD.WIDE R2, R7, 0x4, R30 ;  /* 0x0000000407027825 */ /* 0x000fe200078e021e */
[----:B----4-:R-:W-:Y:S04]  /*0590*/  STS [R11], R24 ;  /* 0x000000180b007388 */ /* 0x010fe80000000800 */
[----:B------:R-:W-:Y:S04]  /*05a0*/  STS [R11+0x140], R25 ;  /* 0x000140190b007388 */ /* 0x000fe80000000800 */
[----:B------:R-:W-:Y:S04]  /*05b0*/  STS [R11+0x280], R26 ;  /* 0x0002801a0b007388 */ /* 0x000fe80000000800 */
[----:B------:R-:W-:Y:S04]  /*05c0*/  STS [R11+0x3c0], R27 ;  /* 0x0003c01b0b007388 */ /* 0x000fe80000000800 */
[----:B-----5:R-:W-:Y:S04]  /*05d0*/  STS [R11+0x40], R16 ;  /* 0x000040100b007388 */ /* 0x020fe80000000800 */
[----:B------:R-:W-:Y:S04]  /*05e0*/  STS [R11+0x180], R17 ;  /* 0x000180110b007388 */ /* 0x000fe80000000800 */
[----:B------:R-:W-:Y:S04]  /*05f0*/  STS [R11+0x2c0], R18 ;  /* 0x0002c0120b007388 */ /* 0x000fe80000000800 */
[----:B------:R-:W-:Y:S04]  /*0600*/  STS [R11+0x400], R19 ;  /* 0x000400130b007388 */ /* 0x000fe80000000800 */
[----:B--2---:R-:W-:Y:S04]  /*0610*/  STS [R11+0x80], R20 ;  /* 0x000080140b007388 */ /* 0x004fe80000000800 */
[----:B------:R-:W-:Y:S04]  /*0620*/  STS [R11+0x1c0], R21 ;  /* 0x0001c0150b007388 */ /* 0x000fe80000000800 */
[----:B------:R-:W-:Y:S04]  /*0630*/  STS [R11+0x300], R22 ;  /* 0x000300160b007388 */ /* 0x000fe80000000800 */
[----:B------:R0:W-:Y:S04]  /*0640*/  STS [R11+0x440], R23 ;  /* 0x000440170b007388 */ /* 0x0001e80000000800 */
[----:B------:R-:W-:Y:S04]  /*0650*/  STS [R11+0xc0], R12 ;  /* 0x0000c00c0b007388 */ /* 0x000fe80000000800 */
[----:B------:R-:W-:Y:S04]  /*0660*/  STS [R11+0x200], R13 ;  /* 0x0002000d0b007388 */ /* 0x000fe80000000800 */
[----:B------:R-:W-:Y:S01]  /*0670*/  STS [R11+0x340], R14 ;  /* 0x0003400e0b007388 */ /* 0x000fe20000000800 */
[----:B0-----:R-:W0:Y:S03]  /*0680*/  LDC.64 R22, c[0x0][0x218] ;  /* 0x00008600ff167b82 */ /* 0x001e260000000a00 */
[----:B------:R0:W-:Y:S05]  /*0690*/  STS [R11+0x480], R15 ;  /* 0x0004800f0b007388 */ /* 0x0001ea0000000800 */
[----:B------:R-:W-:Y:S01]  /*06a0*/  BAR.SYNC.DEFER_BLOCKING 0x0 ;  /* 0x0000000000007b1d */ /* 0x000fe20000010000 */
[----:B------:R-:W-:-:S07]  /*06b0*/  SHF.R.S32.HI R57, RZ, 0x5, R57 ;  /* 0x00000005ff397819 */ /* 0x000fce0000011439 */
[----:B------:R-:W1:Y:S08]  /*06c0*/  LDC.64 R20, c[0x0][0x228] ;  /* 0x00008a00ff147b82 */ /* 0x000e700000000a00 */
[----:B------:R-:W2:Y:S01]  /*06d0*/  LDC.64 R18, c[0x0][0x230] ;  /* 0x00008c00ff127b82 */ /* 0x000ea20000000a00 */
[----:B------:R-:W-:Y:S02]  /*06e0*/  CS2R R28, SRZ ;  /* 0x00000000001c7805 */ /* 0x000fe4000001ff00 */
[----:B------:R-:W-:Y:S01]  /*06f0*/  CS2R R30, SRZ ;  /* 0x00000000001e7805 */ /* 0x000fe2000001ff00 */
[----:B------:R-:W-:Y:S01]  /*0700*/  IMAD.MOV.U32 R71, RZ, RZ, 0x3e800000 ;  /* 0x3e800000ff477424 */ /* 0x000fe200078e00ff */
[----:B------:R-:W-:-:S02]  /*0710*/  ISETP.LT.AND P5, PT, R9, 0x80, !P1 ;  /* 0x000000800900780c */ /* 0x000fc40004fa1270 */
[----:B------:R-:W-:Y:S02]  /*0720*/  CS2R R48, SRZ ;  /* 0x0000000000307805 */ /* 0x000fe4000001ff00 */
[----:B------:R-:W-:Y:S01]  /*0730*/  CS2R R50, SRZ ;  /* 0x0000000000327805 */ /* 0x000fe2000001ff00 */
[----:B------:R-:W3:Y:S01]  /*0740*/  LDC.64 R24, c[0x0][0x250] ;  /* 0x00009400ff187b82 */ /* 0x000ee20000000a00 */
[----:B------:R4:W5:Y:S02]  /*0750*/  @P2 LDG.E.EL.128 R44, desc[UR6][R2.64] ;  /* 0x00000006022c2981 */ /* 0x000964000c2e1d00 */
[----:B----4-:R-:W-:-:S04]  /*0760*/  IMAD R2, R57, 0x400, R4 ;  /* 0x0000040039027824 */ /* 0x010fc800078e0204 */
[----:B------:R-:W-:Y:S02]  /*0770*/  IMAD.SHL.U32 R2, R2, 0x10, RZ ;  /* 0x0000001002027824 */ /* 0x000fe400078e00ff */
[----:B0-----:R-:W-:-:S05]  /*0780*/  IMAD.WIDE R14, R7, 0x4, R22 ;  /* 0x00000004070e7825 */ /* 0x001fca00078e0216 */
[----:B------:R-:W4:Y:S01]  /*0790*/  @P2 LDG.E.EL.128 R28, desc[UR6][R14.64] ;  /* 0x000000060e1c2981 */ /* 0x000f22000c2e1d00 */
[----:B-1----:R-:W-:-:S05]  /*07a0*/  IMAD.WIDE R10, R7, 0x4, R20 ;  /* 0x00000004070a7825 */ /* 0x002fca00078e0214 */
[----:B------:R-:W2:Y:S01]  /*07b0*/  @P2 LDG.E.EL.128 R40, desc[UR6][R10.64] ;  /* 0x000000060a282981 */ /* 0x000ea2000c2e1d00 */
[----:B-----5:R-:W-:-:S05]  /*07c0*/  SEL R5, R44, RZ, P2 ;  /* 0x000000ff2c057207 */ /* 0x020fca0001000000 */
[----:B------:R-:W-:-:S04]  /*07d0*/  FADD R5, R5, 9.9999997473787516356e-06 ;  /* 0x3727c5ac05057421 */ /* 0x000fc80000000000 */
[----:B------:R0:W-:Y:S02]  /*07e0*/  MUFU.SQRT R3, R5 ;  /* 0x0000000500037308 */ /* 0x0001e40000002000 */
[----:B0-----:R-:W-:-:S04]  /*07f0*/  IMAD.IADD R5, R7, 0x1, R2 ;  /* 0x0000000107057824 */ /* 0x001fc800078e0202 */
[----:B------:R-:W-:-:S05]  /*0800*/  IMAD.WIDE R12, R5, 0x4, R66 ;  /* 0x00000004050c7825 */ /* 0x000fca00078e0242 */
[----:B------:R2:W5:Y:S02]  /*0810*/  @P2 LDG.E.EL.128 R32, desc[UR6][R12.64] ;  /* 0x000000060c202981 */ /* 0x000564000c2e1d00 */
[----:B--2---:R-:W-:-:S05]  /*0820*/  IMAD.WIDE R12, R7, 0x4, R18 ;  /* 0x00000004070c7825 */ /* 0x004fca00078e0212 */
[----:B------:R0:W2:Y:S01]  /*0830*/  @P2 LDG.E.EL.128 R36, desc[UR6][R12.64] ;  /* 0x000000060c242981 */ /* 0x0000a2000c2e1d00 */
[----:B------:R-:W-:Y:S02]  /*0840*/  SEL R0, R45, RZ, P2 ;  /* 0x000000ff2d007207 */ /* 0x000fe40001000000 */
[----:B------:R-:W1:Y:S03]  /*0850*/  LDC.64 R44, c[0x0][0x248] ;  /* 0x00009200ff2c7b82 */ /* 0x000e660000000a00 */
[----:B------:R-:W-:-:S04]  /*0860*/  FADD R0, R0, 9.9999997473787516356e-06 ;  /* 0x3727c5ac00007421 */ /* 0x000fc80000000000 */
[----:B------:R-:W0:Y:S02]  /*0870*/  MUFU.SQRT R6, R0 ;  /* 0x0000000000067308 */ /* 0x000e240000002000 */
[C---:B0-----:R-:W-:Y:S02]  /*0880*/  FSETP.GT.AND P0, PT, R6.reuse, 8.50705917302346158658e+37, PT ;  /* 0x7e8000000600780b */ /* 0x041fe40003f04000 */
[----:B------:R-:W-:-:S11]  /*0890*/  FSETP.GEU.AND P3, PT, R6, 1.175494350822287508e-38, PT ;  /* 0x008000000600780b */ /* 0x000fd60003f6e000 */
[----:B------:R-:W-:-:S04]  /*08a0*/  @P0 FMUL R6, R6, 0.25 ;  /* 0x3e80000006060820 */ /* 0x000fc80000400000 */
[----:B------:R-:W-:-:S06]  /*08b0*/  @!P3 FMUL R6, R6, 16777216 ;  /* 0x4b8000000606b820 */ /* 0x000fcc0000400000 */
[----:B------:R-:W0:Y:S01]  /*08c0*/  MUFU.RCP R6, R6 ;  /* 0x0000000600067308 */ /* 0x000e220000001000 */
[----:B------:R-:W-:Y:S02]  /*08d0*/  FSEL R17, R71, 1, P0 ;  /* 0x3f80000047117808 */ /* 0x000fe40000000000 */
[----:B----4-:R-:W-:Y:S02]  /*08e0*/  SEL R14, R29, RZ, P2 ;  /* 0x000000ff1d0e7207 */ /* 0x010fe40001000000 */
[----:B------:R-:W-:Y:S01]  /*08f0*/  ISETP.GT.AND P1, PT, R7, 0xf, P5 ;  /* 0x0000000f0700780c */ /* 0x000fe20002f24270 */
[----:B------:R-:W-:Y:S01]  /*0900*/  @!P3 FMUL R17, R17, 16777216 ;  /* 0x4b8000001111b820 */ /* 0x000fe20000400000 */
[----:B------:R-:W-:Y:S01]  /*0910*/  VIADD R11, R5, 0xfffffff0 ;  /* 0xfffffff0050b7836 */ /* 0x000fe20000000000 */
[----:B------:R-:W-:Y:S02]  /*0920*/  CS2R R12, SRZ ;  /* 0x00000000000c7805 */ /* 0x000fe4000001ff00 */
[----:B------:R-:W-:Y:S01]  /*0930*/  SEL R5, R41, RZ, P2 ;  /* 0x000000ff29057207 */ /* 0x000fe20001000000 */
[----:B------:R-:W-:-:S04]  /*0940*/  IMAD.WIDE R10, R11, 0x4, R68 ;  /* 0x000000040b0a7825 */ /* 0x000fc800078e0244 */
[----:B0-----:R-:W-:Y:S01]  /*0950*/  FMUL R16, R6, R17 ;  /* 0x0000001106107220 */ /* 0x001fe20000400000 */
[----:B------:R-:W-:Y:S02]  /*0960*/  CS2R R18, SRZ ;  /* 0x0000000000127805 */ /* 0x000fe4000001ff00 */
[----:B-----5:R-:W-:-:S05]  /*0970*/  SEL R33, R33, RZ, P2 ;  /* 0x000000ff21217207 */ /* 0x020fca0001000000 */
[----:B------:R-:W-:Y:S01]  /*0980*/  FADD R33, R33, -R14 ;  /* 0x8000000e21217221 */ /* 0x000fe20000000000 */
[----:B------:R-:W-:-:S03]  /*0990*/  CS2R R14, SRZ ;  /* 0x00000000000e7805 */ /* 0x000fc6000001ff00 */
[----:B------:R-:W-:-:S03]  /*09a0*/  FMUL R16, R16, R33 ;  /* 0x0000002110107220 */ /* 0x000fc60000400000 */
[----:B------:R0:W4:Y:S01]  /*09b0*/  @P1 LDG.E.EL.128 R12, desc[UR6][R10.64] ;  /* 0x000000060a0c1981 */ /* 0x000122000c2e1d00 */
[----:B--2---:R-:W-:-:S05]  /*09c0*/  SEL R6, R37, RZ, P2 ;  /* 0x000000ff25067207 */ /* 0x004fca0001000000 */
[----:B------:R-:W-:Y:S01]  /*09d0*/  FFMA R5, R5, R16, R6 ;  /* 0x0000001005057223 */ /* 0x000fe20000000006 */
[----:B------:R-:W-:Y:S01]  /*09e0*/  CS2R R16, SRZ ;  /* 0x0000000000107805 */ /* 0x000fe2000001ff00 */
[----:B0-----:R-:W-:-:S05]  /*09f0*/  IMAD.WIDE R10, R7, 0x4, R76 ;  /* 0x00000004070a7825 */ /* 0x001fca00078e024c */
[----:B------:R1:W2:Y:S02]  /*0a00*/  @P1 LDG.E.EL.128 R16, desc[UR6][R10.64+-0x40] ;  /* 0xffffc0060a101981 */ /* 0x0002a4000c2e1d00 */
[----:B-1----:R-:W-:-:S05]  /*0a10*/  IMAD.WIDE R10, R7, 0x4, R44 ;  /* 0x00000004070a7825 */ /* 0x002fca00078e022c */
[----:B------:R-:W5:Y:S01]  /*0a20*/  @P1 LDG.E.EL.128 R48, desc[UR6][R10.64+-0x40] ;  /* 0xffffc0060a301981 */ /* 0x000f62000c2e1d00 */
[C---:B------:R-:W-:Y:S02]  /*0a30*/  FSETP.GT.AND P4, PT, R3.reuse, 8.50705917302346158658e+37, PT ;  /* 0x7e8000000300780b */ /* 0x040fe40003f84000 */
[----:B------:R-:W-:Y:S02]  /*0a40*/  FSETP.GEU.AND P0, PT, R3, 1.175494350822287508e-38, PT ;  /* 0x008000000300780b */ /* 0x000fe40003f0e000 */
[----:B------:R-:W-:-:S09]  /*0a50*/  FSEL R0, R71, 1, P4 ;  /* 0x3f80000047007808 */ /* 0x000fd20002000000 */
[----:B------:R-:W-:-:S04]  /*0a60*/  @P4 FMUL R3, R3, 0.25 ;  /* 0x3e80000003034820 */ /* 0x000fc80000400000 */
[----:B------:R-:W-:Y:S01]  /*0a70*/  @!P0 FMUL R3, R3, 16777216 ;  /* 0x4b80000003038820 */ /* 0x000fe20000400000 */
[----:B------:R-:W-:-:S05]  /*0a80*/  @!P0 FMUL R0, R0, 16777216 ;  /* 0x4b80000000008820 */ /* 0x000fca0000400000 */
[----:B------:R-:W-:Y:S01]  /*0a90*/  MUFU.RCP R3, R3 ;  /* 0x0000000300037308 */ /* 0x000fe20000001000 */
[----:B------:R-:W-:Y:S02]  /*0aa0*/  SEL R32, R32, RZ, P2 ;  /* 0x000000ff20207207 */ /* 0x000fe40001000000 */
[----:B------:R-:W-:Y:S02]  /*0ab0*/  SEL R23, R28, RZ, P2 ;  /* 0x000000ff1c177207 */ /* 0x000fe40001000000 */
[----:B------:R-:W-:Y:S02]  /*0ac0*/  SEL R36, R36, RZ, P2 ;  /* 0x000000ff24247207 */ /* 0x000fe40001000000 */
[----:B------:R-:W-:Y:S02]  /*0ad0*/  CS2R R26, SRZ ;  /* 0x00000000001a7805 */ /* 0x000fe4000001ff00 */
[----:B------:R-:W-:Y:S01]  /*0ae0*/  SEL R34, R34, RZ, P2 ;  /* 0x000000ff22227207 */ /* 0x000fe20001000000 */
[----:B------:R-:W-:Y:S01]  /*0af0*/  FADD R23, R32, -R23 ;  /* 0x8000001720177221 */ /* 0x000fe20000000000 */
[----:B------:R-:W-:Y:S01]  /*0b00*/  P2R R60, PR, RZ, 0x20 ;  /* 0x00000020ff3c7803 */ /* 0x000fe20000000000 */
[----:B------:R-:W0:Y:S01]  /*0b10*/  LDC.64 R28, c[0x0][0x218] ;  /* 0x00008600ff1c7b82 */ /* 0x000e220000000a00 */
[----:B------:R-:W-:-:S02]  /*0b20*/  SEL R38, R38, RZ, P2 ;  /* 0x000000ff26267207 */ /* 0x000fc40001000000 */
[----:B------:R-:W-:Y:S02]  /*0b30*/  SEL R35, R35, RZ, P2 ;  /* 0x000000ff23237207 */ /* 0x000fe40001000000 */
[----:B------:R-:W-:Y:S02]  /*0b40*/  SEL R39, R39, RZ, P2 ;  /* 0x000000ff27277207 */ /* 0x000fe40001000000 */
[----:B------:R-:W-:Y:S01]  /*0b50*/  SHF.R.S32.HI R58, RZ, 0x19, R52 ;  /* 0x00000019ff3a7819 */ /* 0x000fe20000011434 */
[----:B------:R-:W1:Y:S01]  /*0b60*/  LDC.64 R32, c[0x0][0x220] ;  /* 0x00008800ff207b82 */ /* 0x000e620000000a00 */
[----:B-----5:R-:W-:-:S07]  /*0b70*/  SEL R6, R48, RZ, P1 ;  /* 0x000000ff30067207 */ /* 0x020fce0000800000 */
[----:B------:R-:W5:Y:S01]  /*0b80*/  LDC.64 R52, c[0x0][0x250] ;  /* 0x00009400ff347b82 */ /* 0x000f620000000a00 */
[----:B------:R-:W-:-:S04]  /*0b90*/  FADD R6, R6, 9.9999997473787516356e-06 ;  /* 0x3727c5ac06067421 */ /* 0x000fc80000000000 */
[----:B------:R-:W0:Y:S01]  /*0ba0*/  MUFU.SQRT R21, R6 ;  /* 0x0000000600157308 */ /* 0x000e220000002000 */
[----:B------:R-:W-:-:S05]  /*0bb0*/  SEL R22, R49, RZ, P1 ;  /* 0x000000ff31167207 */ /* 0x000fca0000800000 */
[----:B------:R-:W-:-:S04]  /*0bc0*/  FADD R22, R22, 9.9999997473787516356e-06 ;  /* 0x3727c5ac16167421 */ /* 0x000fc80000000000 */
[----:B------:R-:W1:Y:S01]  /*0bd0*/  MUFU.SQRT R11, R22 ;  /* 0x00000016000b7308 */ /* 0x000e620000002000 */
[C---:B0-----:R-:W-:Y:S02]  /*0be0*/  FSETP.GT.AND P3, PT, R21.reuse, 8.50705917302346158658e+37, PT ;  /* 0x7e8000001500780b */ /* 0x041fe40003f64000 */
[----:B------:R-:W-:Y:S02]  /*0bf0*/  FSETP.GEU.AND P0, PT, R21, 1.175494350822287508e-38, PT ;  /* 0x008000001500780b */ /* 0x000fe40003f0e000 */
[----:B------:R-:W-:-:S09]  /*0c00*/  FSEL R20, R71, 1, P3 ;  /* 0x3f80000047147808 */ /* 0x000fd20001800000 */
[----:B------:R-:W-:Y:S01]  /*0c10*/  @P3 FMUL R21, R21, 0.25 ;  /* 0x3e80000015153820 */ /* 0x000fe20000400000 */
[C---:B-1----:R-:W-:Y:S02]  /*0c20*/  FSETP.GT.AND P3, PT, R11.reuse, 8.50705917302346158658e+37, PT ;  /* 0x7e8000000b00780b */ /* 0x042fe40003f64000 */
[----:B------:R-:W-:Y:S01]  /*0c30*/  FSETP.GEU.AND P4, PT, R11, 1.175494350822287508e-38, PT ;  /* 0x008000000b00780b */ /* 0x000fe20003f8e000 */
[----:B------:R-:W-:Y:S01]  /*0c40*/  FMUL R6, R3, R0 ;  /* 0x0000000003067220 */ /* 0x000fe20000400000 */
[----:B--2---:R-:W-:-:S03]  /*0c50*/  SEL R17, R17, RZ, P1 ;  /* 0x000000ff11117207 */ /* 0x004fc60000800000 */
[----:B------:R-:W-:Y:S01]  /*0c60*/  FMUL R6, R6, R23 ;  /* 0x0000001706067220 */ /* 0x000fe20000400000 */
[----:B------:R-:W-:Y:S01]  /*0c70*/  SEL R23, R40, RZ, P2 ;  /* 0x000000ff28177207 */ /* 0x000fe20001000000 */
[----:B------:R-:W-:Y:S01]  /*0c80*/  @!P0 FMUL R21, R21, 16777216 ;  /* 0x4b80000015158820 */ /* 0x000fe20000400000 */
[----:B----4-:R-:W-:Y:S01]  /*0c90*/  SEL R0, R13, RZ, P1 ;  /* 0x000000ff0d007207 */ /* 0x010fe20000800000 */
[----:B------:R-:W-:Y:S01]  /*0ca0*/  @!P0 FMUL R20, R20, 16777216 ;  /* 0x4b80000014148820 */ /* 0x000fe20000400000 */
[----:B------:R-:W-:Y:S01]  /*0cb0*/  FSEL R10, R71, 1, P3 ;  /* 0x3f800000470a7808 */ /* 0x000fe20001800000 */
[----:B------:R-:W-:Y:S01]  /*0cc0*/  @P3 FMUL R11, R11, 0.25 ;  /* 0x3e8000000b0b3820 */ /* 0x000fe20000400000 */
[----:B------:R-:W-:Y:S01]  /*0cd0*/  FFMA R6, R23, R6, R36 ;  /* 0x0000000617067223 */ /* 0x000fe20000000024 */
[----:B------:R-:W-:Y:S01]  /*0ce0*/  SEL R12, R12, RZ, P1 ;  /* 0x000000ff0c0c7207 */ /* 0x000fe20000800000 */
[----:B------:R-:W0:Y:S01]  /*0cf0*/  LDC.64 R40, c[0x0][0x228] ;  /* 0x00008a00ff287b82 */ /* 0x000e220000000a00 */
[----:B------:R-:W-:Y:S01]  /*0d00*/  @!P4 FMUL R11, R11, 16777216 ;  /* 0x4b8000000b0bc820 */ /* 0x000fe20000400000 */
[----:B------:R-:W-:Y:S01]  /*0d10*/  SEL R23, R16, RZ, P1 ;  /* 0x000000ff10177207 */ /* 0x000fe20000800000 */
[----:B------:R-:W-:Y:S01]  /*0d20*/  FADD R0, R0, -R17 ;  /* 0x8000001100007221 */ /* 0x000fe20000000000 */
[----:B------:R-:W1:Y:S04]  /*0d30*/  MUFU.RCP R21, R21 ;  /* 0x0000001500157308 */ /* 0x000e680000001000 */
[----:B------:R-:W2:Y:S04]  /*0d40*/  LDC.64 R16, c[0x0][0x258] ;  /* 0x00009600ff107b82 */ /* 0x000ea80000000a00 */
[----:B------:R-:W4:Y:S01]  /*0d50*/  MUFU.RCP R11, R11 ;  /* 0x0000000b000b7308 */ /* 0x000f220000001000 */
[----:B------:R-:W-:Y:S01]  /*0d60*/  @!P4 FMUL R10, R10, 16777216 ;  /* 0x4b8000000a0ac820 */ /* 0x000fe20000400000 */
[----:B------:R-:W-:Y:S01]  /*0d70*/  FADD R12, R12, -R23 ;  /* 0x800000170c0c7221 */ /* 0x000fe20000000000 */
[----:B------:R-:W-:Y:S01]  /*0d80*/  CS2R R22, SRZ ;  /* 0x0000000000167805 */ /* 0x000fe2000001ff00 */
[----:B-1----:R-:W-:Y:S01]  /*0d90*/  FMUL R13, R21, R20 ;  /* 0x00000014150d7220 */ /* 0x002fe20000400000 */
[----:B------:R-:W-:Y:S01]  /*0da0*/  CS2R R20, SRZ ;  /* 0x0000000000147805 */ /* 0x000fe2000001ff00 */
[----:B----4-:R-:W-:Y:S01]  /*0db0*/  FMUL R3, R11, R10 ;  /* 0x0000000a0b037220 */ /* 0x010fe20000400000 */
[----:B---3--:R-:W-:Y:S01]  /*0dc0*/  IMAD.WIDE R10, R7, 0x4, R24 ;  /* 0x00000004070a7825 */ /* 0x008fe200078e0218 */
[----:B------:R-:W-:-:S04]  /*0dd0*/  CS2R R24, SRZ ;  /* 0x0000000000187805 */ /* 0x000fc8000001ff00 */
[----:B------:R2:W3:Y:S02]  /*0de0*/  @P1 LDG.E.EL.128 R20, desc[UR6][R10.64+-0x40] ;  /* 0xffffc0060a141981 */ /* 0x0004e4000c2e1d00 */
[----:B--2---:R-:W-:-:S05]  /*0df0*/  IMAD.WIDE R10, R7, 0x4, R16 ;  /* 0x00000004070a7825 */ /* 0x004fca00078e0210 */
[----:B------:R1:W2:Y:S01]  /*0e00*/  @P1 LDG.E.EL.128 R24, desc[UR6][R10.64+-0x40] ;  /* 0xffffc0060a181981 */ /* 0x0002a2000c2e1d00 */
[----:B------:R-:W-:Y:S01]  /*0e10*/  FSETP.GEU.AND P0, PT, R6, RZ, PT ;  /* 0x000000ff0600720b */ /* 0x000fe20003f0e000 */
[----:B------:R-:W-:Y:S01]  /*0e20*/  FMUL R0, R0, R3 ;  /* 0x0000000300007220 */ /* 0x000fe20000400000 */
[----:B------:R-:W-:Y:S01]  /*0e30*/  SEL R3, R46, RZ, P2 ;  /* 0x000000ff2e037207 */ /* 0x000fe20001000000 */
[----:B------:R-:W-:Y:S01]  /*0e40*/  FMUL R12, R12, R13 ;  /* 0x0000000d0c0c7220 */ /* 0x000fe20000400000 */
[----:B------:R-:W-:Y:S02]  /*0e50*/  FSEL R6, R6, RZ, P0 ;  /* 0x000000ff06067208 */ /* 0x000fe40000000000 */
[----:B------:R-:W-:Y:S01]  /*0e60*/  ISETP.GE.AND P0, PT, R7, 0x10, PT ;  /* 0x000000100700780c */ /* 0x000fe20003f06270 */
[----:B------:R-:W-:-:S04]  /*0e70*/  FADD R3, R3, 9.9999997473787516356e-06 ;  /* 0x3727c5ac03037421 */ /* 0x000fc80000000000 */
[----:B------:R-:W4:Y:S01]  /*0e80*/  MUFU.SQRT R17, R3 ;  /* 0x0000000300117308 */ /* 0x000f220000002000 */
[----:B-1----:R-:W-:Y:S02]  /*0e90*/  SEL R11, R50, RZ, P1 ;  /* 0x000000ff320b7207 */ /* 0x002fe40000800000 */
[----:B----4-:R-:W-:-:S03]  /*0ea0*/  FSETP.GT.AND P4, PT, R17, 8.50705917302346158658e+37, PT ;  /* 0x7e8000001100780b */ /* 0x010fc60003f84000 */
[----:B------:R-:W-:Y:S01]  /*0eb0*/  FADD R11, R11, 9.9999997473787516356e-06 ;  /* 0x3727c5ac0b0b7421 */ /* 0x000fe20000000000 */
[----:B------:R-:W-:Y:S02]  /*0ec0*/  SEL R14, R14, RZ, P1 ;  /* 0x000000ff0e0e7207 */ /* 0x000fe40000800000 */
[----:B------:R-:W-:Y:S02]  /*0ed0*/  SEL R15, R15, RZ, P1 ;  /* 0x000000ff0f0f7207 */ /* 0x000fe40000800000 */
[----:B------:R-:W-:Y:S02]  /*0ee0*/  SGXT R58, R58, 0x1 ;  /* 0x000000013a3a781a */ /* 0x000fe40000000200 */
[----:B---3--:R-:W-:Y:S02]  /*0ef0*/  SEL R13, R20, RZ, P1 ;  /* 0x000000ff140d7207 */ /* 0x008fe40000800000 */
[----:B------:R-:W-:Y:S02]  /*0f00*/  SEL R21, R21, RZ, P1 ;  /* 0x000000ff15157207 */ /* 0x000fe40000800000 */
[----:B--2---:R-:W-:-:S05]  /*0f10*/  SEL R24, R24, RZ, P1 ;  /* 0x000000ff18187207 */ /* 0x004fca0000800000 */
[----:B------:R-:W-:Y:S01]  /*0f20*/  FFMA R12, R13, R12, R24 ;  /* 0x0000000c0d0c7223 */ /* 0x000fe20000000018 */
[----:B------:R-:W-:-:S04]  /*0f30*/  SEL R10, R25, RZ, P1 ;  /* 0x000000ff190a7207 */ /* 0x000fc80000800000 */
[----:B------:R-:W-:Y:S01]  /*0f40*/  FSETP.GEU.AND P3, PT, R12, RZ, PT ;  /* 0x000000ff0c00720b */ /* 0x000fe20003f6e000 */
[----:B------:R-:W-:-:S03]  /*0f50*/  FFMA R0, R21, R0, R10 ;  /* 0x0000000015007223 */ /* 0x000fc6000000000a */
[----:B------:R-:W-:Y:S02]  /*0f60*/  @P0 FSEL R6, R12, RZ, P3 ;  /* 0x000000ff0c060208 */ /* 0x000fe40001800000 */
[----:B------:R-:W-:-:S04]  /*0f70*/  FSETP.GEU.AND P3, PT, R5, RZ, PT ;  /* 0x000000ff0500720b */ /* 0x000fc80003f6e000 */
[----:B------:R-:W-:Y:S02]  /*0f80*/  FSEL R5, R5, RZ, P3 ;  /* 0x000000ff05057208 */ /* 0x000fe40001800000 */
[----:B------:R-:W-:-:S04]  /*0f90*/  FSETP.GEU.AND P3, PT, R0, RZ, PT ;  /* 0x000000ff0000720b */ /* 0x000fc80003f6e000 */
[----:B------:R-:W-:Y:S02]  /*0fa0*/  @P0 FSEL R5, R0, RZ, P3 ;  /* 0x000000ff00050208 */ /* 0x000fe40001800000 */
[C---:B------:R-:W-:Y:S01]  /*0fb0*/  FSETP.GEU.AND P3, PT, R17.reuse, 1.175494350822287508e-38, PT ;  /* 0x008000001100780b */ /* 0x040fe20003f6e000 */
[----:B------:R-:W-:Y:S01]  /*0fc0*/  @P4 FMUL R17, R17, 0.25 ;  /* 0x3e80000011114820 */ /* 0x000fe20000400000 */
[----:B------:R-:W1:Y:S11]  /*0fd0*/  MUFU.SQRT R13, R11 ;  /* 0x0000000b000d7308 */ /* 0x000e760000002000 */
[----:B------:R-:W-:-:S06]  /*0fe0*/  @!P3 FMUL R17, R17, 16777216 ;  /* 0x4b8000001111b820 */ /* 0x000fcc0000400000 */
[----:B------:R-:W2:Y:S01]  /*0ff0*/  MUFU.RCP R17, R17 ;  /* 0x0000001100117308 */ /* 0x000ea20000001000 */
[----:B------:R-:W-:Y:S02]  /*1000*/  FSEL R0, R71, 1, P4 ;  /* 0x3f80000047007808 */ /* 0x000fe40002000000 */
[----:B------:R-:W-:Y:S02]  /*1010*/  SEL R21, R30, RZ, P2 ;  /* 0x000000ff1e157207 */ /* 0x000fe40001000000 */
[C---:B-1----:R-:W-:Y:S01]  /*1020*/  FSETP.GT.AND P4, PT, R13.reuse, 8.50705917302346158658e+37, PT ;  /* 0x7e8000000d00780b */ /* 0x042fe20003f84000 */
[----:B------:R-:W-:Y:S01]  /*1030*/  @!P3 FMUL R0, R0, 16777216 ;  /* 0x4b8000000000b820 */ /* 0x000fe20000400000 */
[----:B------:R-:W-:Y:S01]  /*1040*/  FSETP.GEU.AND P5, PT, R13, 1.175494350822287508e-38, PT ;  /* 0x008000000d00780b */ /* 0x000fe20003fae000 */
[----:B------:R-:W-:Y:S01]  /*1050*/  FADD R21, R34, -R21 ;  /* 0x8000001522157221 */ /* 0x000fe20000000000 */
[----:B------:R-:W-:Y:S02]  /*1060*/  SEL R10, R47, RZ, P2 ;  /* 0x000000ff2f0a7207 */ /* 0x000fe40001000000 */
[----:B------:R-:W-:-:S02]  /*1070*/  SEL R20, R51, RZ, P1 ;  /* 0x000000ff33147207 */ /* 0x000fc40000800000 */
[----:B------:R-:W-:Y:S01]  /*1080*/  FSEL R3, R71, 1, P4 ;  /* 0x3f80000047037808 */ /* 0x000fe20002000000 */
[----:B--2---:R-:W-:Y:S01]  /*1090*/  FMUL R0, R17, R0 ;  /* 0x0000000011007220 */ /* 0x004fe20000400000 */
[----:B------:R-:W-:Y:S01]  /*10a0*/  FADD R10, R10, 9.9999997473787516356e-06 ;  /* 0x3727c5ac0a0a7421 */ /* 0x000fe20000000000 */
[----:B------:R-:W-:Y:S02]  /*10b0*/  SEL R22, R22, RZ, P1 ;  /* 0x000000ff16167207 */ /* 0x000fe40000800000 */
[----:B------:R-:W-:Y:S01]  /*10c0*/  @P4 FMUL R13, R13, 0.25 ;  /* 0x3e8000000d0d4820 */ /* 0x000fe20000400000 */
[----:B------:R-:W-:Y:S01]  /*10d0*/  FMUL R0, R0, R21 ;  /* 0x0000001500007220 */ /* 0x000fe20000400000 */
[----:B------:R-:W-:Y:S01]  /*10e0*/  SEL R21, R42, RZ, P2 ;  /* 0x000000ff2a157207 */ /* 0x000fe20001000000 */
[----:B------:R-:W-:Y:S01]  /*10f0*/  FADD R20, R20, 9.9999997473787516356e-06 ;  /* 0x3727c5ac14147421 */ /* 0x000fe20000000000 */
[----:B------:R-:W1:Y:S01]  /*1100*/  MUFU.SQRT R16, R10 ;  /* 0x0000000a00107308 */ /* 0x000e620000002000 */
[----:B------:R-:W-:Y:S01]  /*1110*/  SEL R23, R23, RZ, P1 ;  /* 0x000000ff17177207 */ /* 0x000fe20000800000 */
[----:B------:R-:W2:Y:S01]  /*1120*/  LDC.64 R50, c[0x0][0x258] ;  /* 0x00009600ff327b82 */ /* 0x000ea20000000a00 */
[----:B------:R-:W-:Y:S01]  /*1130*/  FFMA R0, R21, R0, R38 ;  /* 0x0000000015007223 */ /* 0x000fe20000000026 */
[----:B------:R-:W-:Y:S01]  /*1140*/  SEL R21, R18, RZ, P1 ;  /* 0x000000ff12157207 */ /* 0x000fe20000800000 */
[----:B------:R-:W-:-:S03]  /*1150*/  @!P5 FMUL R13, R13, 16777216 ;  /* 0x4b8000000d0dd820 */ /* 0x000fc60000400000 */
[----:B------:R-:W3:Y:S01]  /*1160*/  MUFU.SQRT R11, R20 ;  /* 0x00000014000b7308 */ /* 0x000ee20000002000 */
[----:B------:R-:W-:-:S07]  /*1170*/  FADD R21, R14, -R21 ;  /* 0x800000150e157221 */ /* 0x000fce0000000000 */
[----:B------:R-:W4:Y:S01]  /*1180*/  MUFU.RCP R14, R13 ;  /* 0x0000000d000e7308 */ /* 0x000f220000001000 */
[C---:B-1----:R-:W-:Y:S01]  /*1190*/  FSETP.GT.AND P3, PT, R16.reuse, 8.50705917302346158658e+37, PT ;  /* 0x7e8000001000780b */ /* 0x042fe20003f64000 */
[----:B------:R-:W-:Y:S01]  /*11a0*/  @!P5 FMUL R3, R3, 16777216 ;  /* 0x4b8000000303d820 */ /* 0x000fe20000400000 */
[----:B---3--:R-:W-:Y:S02]  /*11b0*/  FSETP.GT.AND P5, PT, R11, 8.50705917302346158658e+37, PT ;  /* 0x7e8000000b00780b */ /* 0x008fe40003fa4000 */
[----:B------:R-:W-:Y:S02]  /*11c0*/  FSETP.GEU.AND P4, PT, R16, 1.175494350822287508e-38, PT ;  /* 0x008000001000780b */ /* 0x000fe40003f8e000 */
[----:B------:R-:W-:Y:S01]  /*11d0*/  SEL R17, R26, RZ, P1 ;  /* 0x000000ff1a117207 */ /* 0x000fe20000800000 */
[----:B----4-:R-:W-:-:S06]  /*11e0*/  FMUL R14, R14, R3 ;  /* 0x000000030e0e7220 */ /* 0x010fcc0000400000 */
[----:B------:R-:W-:Y:S01]  /*11f0*/  @P3 FMUL R16, R16, 0.25 ;  /* 0x3e80000010103820 */ /* 0x000fe20000400000 */
[----:B------:R-:W-:Y:S01]  /*1200*/  FSEL R12, R71, 1, P3 ;  /* 0x3f800000470c7808 */ /* 0x000fe20001800000 */
[----:B------:R-:W-:Y:S01]  /*1210*/  FMUL R3, R21, R14 ;  /* 0x0000000e15037220 */ /* 0x000fe20000400000 */
[C---:B------:R-:W-:Y:S01]  /*1220*/  FSETP.GEU.AND P3, PT, R11.reuse, 1.175494350822287508e-38, PT ;  /* 0x008000000b00780b */ /* 0x040fe20003f6e000 */
[----:B------:R-:W-:Y:S01]  /*1230*/  @P5 FMUL R11, R11, 0.25 ;  /* 0x3e8000000b0b5820 */ /* 0x000fe20000400000 */
[----:B------:R-:W-:Y:S01]  /*1240*/  FSEL R10, R71, 1, P5 ;  /* 0x3f800000470a7808 */ /* 0x000fe20002800000 */
[----:B------:R-:W-:Y:S01]  /*1250*/  FFMA R3, R22, R3, R17 ;  /* 0x0000000316037223 */ /* 0x000fe20000000011 */
[----:B------:R-:W-:Y:S01]  /*1260*/  FSETP.GEU.AND P5, PT, R0, RZ, PT ;  /* 0x000000ff0000720b */ /* 0x000fe20003fae000 */
[----:B------:R-:W-:-:S03]  /*1270*/  @!P4 FMUL R16, R16, 16777216 ;  /* 0x4b8000001010c820 */ /* 0x000fc60000400000 */
[----:B------:R-:W-:Y:S02]  /*1280*/  FSEL R0, R0, RZ, P5 ;  /* 0x000000ff00007208 */ /* 0x000fe40002800000 */
[----:B------:R-:W-:-:S04]  /*1290*/  FSETP.GEU.AND P5, PT, R3, RZ, PT ;  /* 0x000000ff0300720b */ /* 0x000fc80003fae000 */
[----:B------:R-:W-:Y:S02]  /*12a0*/  @P0 FSEL R0, R3, RZ, P5 ;  /* 0x000000ff03000208 */ /* 0x000fe40002800000 */
[----:B------:R-:W1:Y:S01]  /*12b0*/  MUFU.RCP R3, R16 ;  /* 0x0000001000037308 */ /* 0x000e620000001000 */
[----:B------:R-:W-:Y:S01]  /*12c0*/  @!P3 FMUL R11, R11, 16777216 ;  /* 0x4b8000000b0bb820 */ /* 0x000fe20000400000 */
[----:B------:R-:W-:Y:S01]  /*12d0*/  SEL R14, R31, RZ, P2 ;  /* 0x000000ff1f0e7207 */ /* 0x000fe20001000000 */
[----:B------:R-:W-:-:S04]  /*12e0*/  @!P4 FMUL R12, R12, 16777216 ;  /* 0x4b8000000c0cc820 */ /* 0x000fc80000400000 */
[----:B------:R-:W-:Y:S01]  /*12f0*/  FADD R14, R35, -R14 ;  /* 0x8000000e230e7221 */ /* 0x000fe20000000000 */
[----:B------:R-:W3:Y:S01]  /*1300*/  MUFU.RCP R11, R11 ;  /* 0x0000000b000b7308 */ /* 0x000ee20000001000 */
[----:B-1----:R-:W-:Y:S01]  /*1310*/  FMUL R3, R3, R12 ;  /* 0x0000000c03037220 */ /* 0x002fe20000400000 */
[----:B------:R-:W-:-:S03]  /*1320*/  SEL R12, R43, RZ, P2 ;  /* 0x000000ff2b0c7207 */ /* 0x000fc60001000000 */
[----:B------:R-:W-:Y:S01]  /*1330*/  FMUL R3, R3, R14 ;  /* 0x0000000e03037220 */ /* 0x000fe20000400000 */
[----:B------:R-:W-:-:S03]  /*1340*/  @!P3 FMUL R10, R10, 16777216 ;  /* 0x4b8000000a0ab820 */ /* 0x000fc60000400000 */
[----:B------:R-:W-:Y:S01]  /*1350*/  FFMA R3, R12, R3, R39 ;  /* 0x000000030c037223 */ /* 0x000fe20000000027 */
[----:B------:R-:W-:Y:S01]  /*1360*/  SEL R12, R19, RZ, P1 ;  /* 0x000000ff130c7207 */ /* 0x000fe20000800000 */
[----:B---3--:R-:W-:Y:S01]  /*1370*/  FMUL R13, R11, R10 ;  /* 0x0000000a0b0d7220 */ /* 0x008fe20000400000 */
[----:B------:R-:W-:-:S03]  /*1380*/  SEL R14, R27, RZ, P1 ;  /* 0x000000ff1b0e7207 */ /* 0x000fc60000800000 */
[----:B------:R-:W-:-:S04]  /*1390*/  FADD R12, R15, -R12 ;  /* 0x8000000c0f0c7221 */ /* 0x000fc80000000000 */
[----:B------:R-:W-:Y:S01]  /*13a0*/  FMUL R10, R12, R13 ;  /* 0x0000000d0c0a7220 */ /* 0x000fe20000400000 */
[----:B------:R-:W-:-:S03]  /*13b0*/  FSETP.GEU.AND P3, PT, R3, RZ, PT ;  /* 0x000000ff0300720b */ /* 0x000fc60003f6e000 */
[----:B------:R-:W-:Y:S01]  /*13c0*/  FFMA R10, R23, R10, R14 ;  /* 0x0000000a170a7223 */ /* 0x000fe2000000000e */
[----:B------:R-:W-:Y:S02]  /*13d0*/  FSEL R3, R3, RZ, P3 ;  /* 0x000000ff03037208 */ /* 0x000fe40001800000 */
[----:B------:R-:W-:Y:S02]  /*13e0*/  LOP3.LUT R11, R9, 0x4, RZ, 0xfc, !PT ;  /* 0x00000004090b7812 */ /* 0x000fe400078efcff */
[----:B------:R-:W-:-:S04]  /*13f0*/  FSETP.GEU.AND P3, PT, R10, RZ, PT ;  /* 0x000000ff0a00720b */ /* 0x000fc80003f6e000 */
[----:B------:R-:W-:Y:S02]  /*1400*/  @P0 FSEL R3, R10, RZ, P3 ;  /* 0x000000ff0a030208 */ /* 0x000fe40001800000 */
[----:B------:R-:W-:-:S04]  /*1410*/  LEA.HI R10, R58, R11, RZ, 0x5 ;  /* 0x0000000b3a0a7211 */ /* 0x000fc800078f28ff */
[----:B------:R-:W-:-:S05]  /*1420*/  LOP3.LUT R10, R10, 0xffffffe0, RZ, 0xc0, !PT ;  /* 0xffffffe00a0a7812 */ /* 0x000fca00078ec0ff */
[----:B------:R-:W-:-:S04]  /*1430*/  IMAD.IADD R48, R11, 0x1, -R10 ;  /* 0x000000010b307824 */ /* 0x000fc800078e0a0a */
[----:B------:R-:W-:Y:S01]  /*1440*/  IMAD.IADD R25, R48, 0x1, R2 ;  /* 0x0000000130197824 */ /* 0x000fe200078e0202 */
[----:B------:R-:W-:-:S03]  /*1450*/  CS2R R12, SRZ ;  /* 0x00000000000c7805 */ /* 0x000fc6000001ff00 */
[----:B------:R-:W-:Y:S01]  /*1460*/  VIADD R11, R25, 0xfffffff0 ;  /* 0xfffffff0190b7836 */ /* 0x000fe20000000000 */
[----:B------:R-:W-:-:S03]  /*1470*/  CS2R R14, SRZ ;  /* 0x00000000000e7805 */ /* 0x000fc6000001ff00 */
[----:B------:R-:W-:Y:S01]  /*1480*/  IMAD.WIDE R10, R11, 0x4, R68 ;  /* 0x000000040b0a7825 */ /* 0x000fe200078e0244 */
[----:B------:R-:W-:Y:S02]  /*1490*/  CS2R R16, SRZ ;  /* 0x0000000000107805 */ /* 0x000fe4000001ff00 */
[----:B------:R-:W-:Y:S02]  /*14a0*/  CS2R R18, SRZ ;  /* 0x0000000000127805 */ /* 0x000fe4000001ff00 */
[----:B------:R1:W3:Y:S01]  /*14b0*/  @P1 LDG.E.EL.128 R12, desc[UR6][R10.64] ;  /* 0x000000060a0c1981 */ /* 0x0002e2000c2e1d00 */
[----:B------:R-:W-:Y:S02]  /*14c0*/  CS2R R20, SRZ ;  /* 0x0000000000147805 */ /* 0x000fe4000001ff00 */
[----:B------:R-:W-:Y:S01]  /*14d0*/  CS2R R22, SRZ ;  /* 0x0000000000167805 */ /* 0x000fe2000001ff00 */
[----:B-1----:R-:W-:-:S05]  /*14e0*/  IMAD.WIDE R10, R48, 0x4, R76 ;  /* 0x00000004300a7825 */ /* 0x002fca00078e024c */
[----:B------:R1:W4:Y:S01]  /*14f0*/  @P1 LDG.E.EL.128 R16, desc[UR6][R10.64+-0x40] ;  /* 0xffffc0060a101981 */ /* 0x000322000c2e1d00 */
[----:B------:R-:W-:Y:S01]  /*1500*/  CS2R R26, SRZ ;  /* 0x00000000001a7805 */ /* 0x000fe2000001ff00 */
[----:B-1----:R-:W-:Y:S01]  /*1510*/  IMAD.WIDE R10, R25, 0x4, R66 ;  /* 0x00000004190a7825 */ /* 0x002fe200078e0242 */
[----:B------:R-:W-:-:S04]  /*1520*/  CS2R R24, SRZ ;  /* 0x0000000000187805 */ /* 0x000fc8000001ff00 */
[----:B------:R1:W2:Y:S01]  /*1530*/  @P2 LDG.E.EL.128 R20, desc[UR6][R10.64] ;  /* 0x000000060a142981 */ /* 0x0002a2000c2e1d00 */
[----:B------:R-:W-:Y:S01]  /*1540*/  CS2R R30, SRZ ;  /* 0x00000000001e7805 */ /* 0x000fe2000001ff00 */
[----:B-1----:R-:W-:Y:S01]  /*1550*/  IMAD.WIDE R10, R48, 0x4, R28 ;  /* 0x00000004300a7825 */ /* 0x002fe200078e021c */
[----:B------:R-:W-:-:S04]  /*1560*/  CS2R R28, SRZ ;  /* 0x00000000001c7805 */ /* 0x000fc8000001ff00 */
[----:B------:R1:W2:Y:S02]  /*1570*/  @P2 LDG.E.EL.128 R24, desc[UR6][R10.64] ;  /* 0x000000060a182981 */ /* 0x0002a4000c2e1d00 */
[----:B-1----:R-:W-:-:S05]  /*1580*/  IMAD.WIDE R10, R48, 0x4, R32 ;  /* 0x00000004300a7825 */ /* 0x002fca00078e0220 */
[----:B------:R-:W2:Y:S01]  /*1590*/  @P2 LDG.E.EL.128 R28, desc[UR6][R10.64] ;  /* 0x000000060a1c2981 */ /* 0x000ea2000c2e1d00 */
[----:B------:R-:W-:Y:S02]  /*15a0*/  CS2R R38, SRZ ;  /* 0x0000000000267805 */ /* 0x000fe4000001ff00 */
[----:B------:R-:W-:Y:S02]  /*15b0*/  CS2R R42, SRZ ;  /* 0x00000000002a7805 */ /* 0x000fe4000001ff00 */
[----:B--2---:R-:W-:-:S05]  /*15c0*/  SEL R28, R28, RZ, P2 ;  /* 0x000000ff1c1c7207 */ /* 0x004fca0001000000 */
[----:B------:R-:W-:-:S04]  /*15d0*/  FADD R32, R28, 9.9999997473787516356e-06 ;  /* 0x3727c5ac1c207421 */ /* 0x000fc80000000000 */
[----:B------:R-:W1:Y:S01]  /*15e0*/  MUFU.SQRT R36, R32 ;  /* 0x0000002000247308 */ /* 0x000e620000002000 */
[----:B------:R-:W-:-:S05]  /*15f0*/  SEL R11, R29, RZ, P2 ;  /* 0x000000ff1d0b7207 */ /* 0x000fca0001000000 */
[----:B------:R-:W-:-:S04]  /*1600*/  FADD R11, R11, 9.9999997473787516356e-06 ;  /* 0x3727c5ac0b0b7421 */ /* 0x000fc80000000000 */
[----:B------:R-:W2:Y:S01]  /*1610*/  MUFU.SQRT R29, R11 ;  /* 0x0000000b001d7308 */ /* 0x000ea20000002000 */
[C---:B-1----:R-:W-:Y:S02]  /*1620*/  FSETP.GT.AND P4, PT, R36.reuse, 8.50705917302346158658e+37, PT ;  /* 0x7e8000002400780b */ /* 0x042fe40003f84000 */
[----:B------:R-:W-:Y:S02]  /*1630*/  FSETP.GEU.AND P3, PT, R36, 1.175494350822287508e-38, PT ;  /* 0x008000002400780b */ /* 0x000fe40003f6e000 */
[----:B------:R-:W-:-:S09]  /*1640*/  FSEL R28, R71, 1, P4 ;  /* 0x3f800000471c7808 */ /* 0x000fd20002000000 */
[----:B------:R-:W-:Y:S01]  /*1650*/  @P4 FMUL R36, R36, 0.25 ;  /* 0x3e80000024244820 */ /* 0x000fe20000400000 */
[C---:B--2---:R-:W-:Y:S02]  /*1660*/  FSETP.GT.AND P4, PT, R29.reuse, 8.50705917302346158658e+37, PT ;  /* 0x7e8000001d00780b */ /* 0x044fe40003f84000 */
[----:B------:R-:W-:Y:S02]  /*1670*/  FSETP.GEU.AND P5, PT, R29, 1.175494350822287508e-38, PT ;  /* 0x008000001d00780b */ /* 0x000fe40003fae000 */
[----:B------:R-:W-:Y:S02]  /*1680*/  SEL R20, R20, RZ, P2 ;  /* 0x000000ff14147207 */ /* 0x000fe40001000000 */
[----:B------:R-:W-:Y:S01]  /*1690*/  SEL R11, R24, RZ, P2 ;  /* 0x000000ff180b7207 */ /* 0x000fe20001000000 */
[----:B------:R-:W-:-:S06]  /*16a0*/  @!P3 FMUL R36, R36, 16777216 ;  /* 0x4b8000002424b820 */ /* 0x000fcc0000400000 */
[----:B------:R-:W-:Y:S01]  /*16b0*/  @P4 FMUL R29, R29, 0.25 ;  /* 0x3e8000001d1d4820 */ /* 0x000fe20000400000 */
[----:B------:R-:W-:-:S03]  /*16c0*/  FADD R20, R20, -R11 ;  /* 0x8000000b14147221 */ /* 0x000fc60000000000 */
[----:B------:R-:W-:Y:S01]  /*16d0*/  @!P5 FMUL R29, R29, 16777216 ;  /* 0x4b8000001d1dd820 */ /* 0x000fe20000400000 */
[----:B------:R-:W1:Y:S01]  /*16e0*/  MUFU.RCP R11, R36 ;  /* 0x00000024000b7308 */ /* 0x000e620000001000 */
[----:B------:R-:W-:-:S07]  /*16f0*/  FSEL R10, R71, 1, P4 ;  /* 0x3f800000470a7808 */ /* 0x000fce0002000000 */
[----:B------:R-:W2:Y:S01]  /*1700*/  MUFU.RCP R29, R29 ;  /* 0x0000001d001d7308 */ /* 0x000ea20000001000 */
[----:B----4-:R-:W-:Y:S01]  /*1710*/  SEL R34, R17, RZ, P1 ;  /* 0x000000ff11227207 */ /* 0x010fe20000800000 */
[----:B------:R-:W-:Y:S01]  /*1720*/  @!P3 FMUL R28, R28, 16777216 ;  /* 0x4b8000001c1cb820 */ /* 0x000fe20000400000 */
[----:B------:R-:W-:Y:S02]  /*1730*/  SEL R17, R16, RZ, P1 ;  /* 0x000000ff10117207 */ /* 0x000fe40000800000 */
[----:B---3--:R-:W-:Y:S01]  /*1740*/  SEL R12, R12, RZ, P1 ;  /* 0x000000ff0c0c7207 */ /* 0x008fe20000800000 */
[----:B------:R-:W-:Y:S01]  /*1750*/  @!P5 FMUL R10, R10, 16777216 ;  /* 0x4b8000000a0ad820 */ /* 0x000fe20000400000 */
[----:B-1----:R-:W-:-:S03]  /*1760*/  FMUL R11, R11, R28 ;  /* 0x0000001c0b0b7220 */ /* 0x002fc60000400000 */
[----:B------:R-:W-:Y:S01]  /*1770*/  FADD R16, R12, -R17 ;  /* 0x800000110c107221 */ /* 0x000fe20000000000 */
[----:B------:R-:W-:Y:S01]  /*1780*/  SEL R12, R21, RZ, P2 ;  /* 0x000000ff150c7207 */ /* 0x000fe20001000000 */
[----:B------:R-:W-:Y:S01]  /*1790*/  FMUL R17, R11, R20 ;  /* 0x000000140b117220 */ /* 0x000fe20000400000 */
[----:B--2---:R-:W-:Y:S01]  /*17a0*/  FMUL R21, R29, R10 ;  /* 0x0000000a1d157220 */ /* 0x004fe20000400000 */
[----:B0-----:R-:W-:Y:S02]  /*17b0*/  IMAD.WIDE R10, R48, 0x4, R40 ;  /* 0x00000004300a7825 */ /* 0x001fe400078e0228 */
[----:B------:R-:W0:Y:S01]  /*17c0*/  LDC.64 R40, c[0x0][0x230] ;  /* 0x00008c00ff287b82 */ /* 0x000e220000000a00 */
[----:B------:R-:W-:Y:S02]  /*17d0*/  SEL R13, R13, RZ, P1 ;  /* 0x000000ff0d0d7207 */ /* 0x000fe40000800000 */
[----:B------:R-:W-:-:S03]  /*17e0*/  CS2R R32, SRZ ;  /* 0x0000000000207805 */ /* 0x000fc6000001ff00 */
[----:B------:R-:W-:Y:S01]  /*17f0*/  FADD R13, R13, -R34 ;  /* 0x800000220d0d7221 */ /* 0x000fe20000000000 */
[----:B------:R-:W-:Y:S02]  /*1800*/  CS2R R34, SRZ ;  /* 0x0000000000227805 */ /* 0x000fe4000001ff00 */
[----:B------:R-:W-:-:S04]  /*1810*/  CS2R R36, SRZ ;  /* 0x0000000000247805 */ /* 0x000fc8000001ff00 */
[----:B------:R0:W2:Y:S02]  /*1820*/  @P2 LDG.E.EL.128 R32, desc[UR6][R10.64] ;  /* 0x000000060a202981 */ /* 0x0000a4000c2e1d00 */
[----:B0-----:R-:W-:Y:S01]  /*1830*/  IMAD.WIDE R10, R48, 0x4, R40 ;  /* 0x00000004300a7825 */ /* 0x001fe200078e0228 */
[----:B------:R-:W-:-:S04]  /*1840*/  CS2R R40, SRZ ;  /* 0x0000000000287805 */ /* 0x000fc8000001ff00 */
[----:B------:R0:W3:Y:S02]  /*1850*/  @P2 LDG.E.EL.128 R36, desc[UR6][R10.64] ;  /* 0x000000060a242981 */ /* 0x0000e4000c2e1d00 */
[----:B0-----:R-:W-:-:S05]  /*1860*/  IMAD.WIDE R10, R48, 0x4, R44 ;  /* 0x00000004300a7825 */ /* 0x001fca00078e022c */
[----:B------:R-:W4:Y:S01]  /*1870*/  @P1 LDG.E.EL.128 R40, desc[UR6][R10.64+-0x40] ;  /* 0xffffc0060a281981 */ /* 0x000f22000c2e1d00 */
[----:B------:R-:W-:-:S05]  /*1880*/  SEL R25, R25, RZ, P2 ;  /* 0x000000ff19197207 */ /* 0x000fca0001000000 */
[----:B------:R-:W-:-:S04]  /*1890*/  FADD R12, R12, -R25 ;  /* 0x800000190c0c7221 */ /* 0x000fc80000000000 */
[----:B------:R-:W-:Y:S01]  /*18a0*/  FMUL R12, R21, R12 ;  /* 0x0000000c150c7220 */ /* 0x000fe20000400000 */
[----:B------:R-:W-:Y:S02]  /*18b0*/  CS2R R44, SRZ ;  /* 0x00000000002c7805 */ /* 0x000fe4000001ff00 */
[----:B------:R-:W-:Y:S02]  /*18c0*/  CS2R R46, SRZ ;  /* 0x00000000002e7805 */ /* 0x000fe4000001ff00 */
[----:B--2---:R-:W-:Y:S02]  /*18d0*/  SEL R33, R33, RZ, P2 ;  /* 0x000000ff21217207 */ /* 0x004fe40001000000 */
[----:B------:R-:W-:Y:S02]  /*18e0*/  SEL R32, R32, RZ, P2 ;  /* 0x000000ff20207207 */ /* 0x000fe40001000000 */
[----:B---3--:R-:W-:-:S05]  /*18f0*/  SEL R20, R37, RZ, P2 ;  /* 0x000000ff25147207 */ /* 0x008fca0001000000 */
[----:B------:R-:W-:Y:S01]  /*1900*/  FFMA R12, R33, R12, R20 ;  /* 0x0000000c210c7223 */ /* 0x000fe20000000014 */
[----:B------:R-:W-:Y:S02]  /*1910*/  SEL R21, R36, RZ, P2 ;  /* 0x000000ff24157207 */ /* 0x000fe40001000000 */
[----:B----4-:R-:W-:Y:S02]  /*1920*/  SEL R41, R41, RZ, P1 ;  /* 0x000000ff29297207 */ /* 0x010fe40000800000 */
[----:B------:R-:W-:Y:S01]  /*1930*/  SEL R20, R40, RZ, P1 ;  /* 0x000000ff28147207 */ /* 0x000fe20000800000 */
[----:B------:R-:W-:Y:S01]  /*1940*/  FFMA R17, R32, R17, R21 ;  /* 0x0000001120117223 */ /* 0x000fe20000000015 */
[----:B------:R-:W-:Y:S01]  /*1950*/  SEL R38, R38, RZ, P2 ;  /* 0x000000ff26267207 */ /* 0x000fe20001000000 */
[----:B------:R-:W0:Y:S02]  /*1960*/  LDC.64 R36, c[0x0][0x218] ;  /* 0x00008600ff247b82 */ /* 0x000e240000000a00 */
[----:B------:R-:W-:-:S04]  /*1970*/  FADD R20, R20, 9.9999997473787516356e-06 ;  /* 0x3727c5ac14147421 */ /* 0x000fc80000000000 */
[----:B------:R-:W1:Y:S01]  /*1980*/  MUFU.SQRT R21, R20 ;  /* 0x0000001400157308 */ /* 0x000e620000002000 */
[----:B------:R-:W-:Y:S01]  /*1990*/  FADD R10, R41, 9.9999997473787516356e-06 ;  /* 0x3727c5ac290a7421 */ /* 0x000fe20000000000 */
[----:B------:R-:W-:Y:S01]  /*19a0*/  SEL R25, R18, RZ, P1 ;  /* 0x000000ff12197207 */ /* 0x000fe20000800000 */
[----:B------:R-:W2:Y:S05]  /*19b0*/  LDC.64 R40, c[0x0][0x230] ;  /* 0x00008c00ff287b82 */ /* 0x000eaa0000000a00 */
[----:B------:R-:W3:Y:S01]  /*19c0*/  MUFU.SQRT R24, R10 ;  /* 0x0000000a00187308 */ /* 0x000ee20000002000 */
[C---:B-1----:R-:W-:Y:S02]  /*19d0*/  FSETP.GT.AND P3, PT, R21.reuse, 8.50705917302346158658e+37, PT ;  /* 0x7e8000001500780b */ /* 0x042fe40003f64000 */
[----:B------:R-:W-:-:S02]  /*19e0*/  FSETP.GEU.AND P4, PT, R21, 1.175494350822287508e-38, PT ;  /* 0x008000001500780b */ /* 0x000fc40003f8e000 */
[----:B------:R-:W-:-:S09]  /*19f0*/  FSEL R28, R71, 1, P3 ;  /* 0x3f800000471c7808 */ /* 0x000fd20001800000 */
[----:B------:R-:W-:Y:S01]  /*1a00*/  @P3 FMUL R21, R21, 0.25 ;  /* 0x3e80000015153820 */ /* 0x000fe20000400000 */
[----:B---3--:R-:W-:Y:S01]  /*1a10*/  FSETP.GT.AND P3, PT, R24, 8.50705917302346158658e+37, PT ;  /* 0x7e8000001800780b */ /* 0x008fe20003f64000 */
[----:B------:R-:W-:Y:S02]  /*1a20*/  @!P4 FMUL R28, R28, 16777216 ;  /* 0x4b8000001c1cc820 */ /* 0x000fe40000400000 */
[----:B------:R-:W-:Y:S01]  /*1a30*/  @!P4 FMUL R21, R21, 16777216 ;  /* 0x4b8000001515c820 */ /* 0x000fe20000400000 */
[----:B------:R-:W-:-:S05]  /*1a40*/  FSETP.GEU.AND P4, PT, R24, 1.175494350822287508e-38, PT ;  /* 0x008000001800780b */ /* 0x000fca0003f8e000 */
[----:B------:R-:W1:Y:S04]  /*1a50*/  MUFU.RCP R21, R21 ;  /* 0x0000001500157308 */ /* 0x000e680000001000 */
[----:B------:R-:W-:-:S04]  /*1a60*/  @P3 FMUL R24, R24, 0.25 ;  /* 0x3e80000018183820 */ /* 0x000fc80000400000 */
[----:B------:R-:W-:-:S06]  /*1a70*/  @!P4 FMUL R24, R24, 16777216 ;  /* 0x4b8000001818c820 */ /* 0x000fcc0000400000 */
[----:B------:R-:W3:Y:S01]  /*1a80*/  MUFU.RCP R24, R24 ;  /* 0x0000001800187308 */ /* 0x000ee20000001000 */
[----:B-1----:R-:W-:-:S04]  /*1a90*/  FMUL R11, R21, R28 ;  /* 0x0000001c150b7220 */ /* 0x002fc80000400000 */
[----:B------:R-:W-:Y:S01]  /*1aa0*/  FMUL R16, R16, R11 ;  /* 0x0000000b10107220 */ /* 0x000fe20000400000 */
[----:B------:R-:W-:-:S05]  /*1ab0*/  FSEL R11, R71, 1, P3 ;  /* 0x3f800000470b7808 */ /* 0x000fca0001800000 */
[----:B------:R-:W-:-:S04]  /*1ac0*/  @!P4 FMUL R11, R11, 16777216 ;  /* 0x4b8000000b0bc820 */ /* 0x000fc80000400000 */
[----:B---3--:R-:W-:Y:S01]  /*1ad0*/  FMUL R20, R24, R11 ;  /* 0x0000000b18147220 */ /* 0x008fe20000400000 */
[----:B-----5:R-:W-:-:S05]  /*1ae0*/  IMAD.WIDE R10, R48, 0x4, R52 ;  /* 0x00000004300a7825 */ /* 0x020fca00078e0234 */
[----:B------:R1:W3:Y:S02]  /*1af0*/  @P1 LDG.E.EL.128 R44, desc[UR6][R10.64+-0x40] ;  /* 0xffffc0060a2c1981 */ /* 0x0002e4000c2e1d00 */
[----:B-1----:R-:W-:Y:S01]  /*1b00*/  IMAD.WIDE R10, R48, 0x4, R50 ;  /* 0x00000004300a7825 */ /* 0x002fe200078e0232 */
[----:B------:R-:W-:Y:S02]  /*1b10*/  CS2R R48, SRZ ;  /* 0x0000000000307805 */ /* 0x000fe4000001ff00 */
[----:B------:R-:W-:-:S06]  /*1b20*/  CS2R R50, SRZ ;  /* 0x0000000000327805 */ /* 0x000fcc000001ff00 */
[----:B------:R1:W4:Y:S01]  /*1b30*/  @P1 LDG.E.EL.128 R48, desc[UR6][R10.64+-0x40] ;  /* 0xffffc0060a301981 */ /* 0x000322000c2e1d00 */
[----:B------:R-:W-:-:S04]  /*1b40*/  FSETP.GEU.AND P3, PT, R17, RZ, PT ;  /* 0x000000ff1100720b */ /* 0x000fc80003f6e000 */
[----:B-1----:R-:W-:Y:S01]  /*1b50*/  FSEL R11, R17, RZ, P3 ;  /* 0x000000ff110b7208 */ /* 0x002fe20001800000 */
[----:B------:R-:W-:Y:S01]  /*1b60*/  FMUL R13, R13, R20 ;  /* 0x000000140d0d7220 */ /* 0x000fe20000400000 */
[----:B------:R-:W-:-:S05]  /*1b70*/  SEL R14, R14, RZ, P1 ;  /* 0x000000ff0e0e7207 */ /* 0x000fca0000800000 */
[----:B------:R-:W-:Y:S01]  /*1b80*/  FADD R14, R14, -R25 ;  /* 0x800000190e0e7221 */ /* 0x000fe20000000000 */
[----:B------:R-:W-:Y:S02]  /*1b90*/  SEL R23, R23, RZ, P2 ;  /* 0x000000ff17177207 */ /* 0x000fe40001000000 */
[----:B------:R-:W-:Y:S02]  /*1ba0*/  SEL R35, R35, RZ, P2 ;  /* 0x000000ff23237207 */ /* 0x000fe40001000000 */
[----:B------:R-:W-:Y:S02]  /*1bb0*/  SEL R15, R15, RZ, P1 ;  /* 0x000000ff0f0f7207 */ /* 0x000fe40000800000 */
[----:B---3--:R-:W-:Y:S02]  /*1bc0*/  SEL R21, R44, RZ, P1 ;  /* 0x000000ff2c157207 */ /* 0x008fe40000800000 */
[----:B----4-:R-:W-:-:S05]  /*1bd0*/  SEL R48, R48, RZ, P1 ;  /* 0x000000ff30307207 */ /* 0x010fca0000800000 */
[----:B------:R-:W-:-:S05]  /*1be0*/  FFMA R16, R21, R16, R48 ;  /* 0x0000001015107223 */ /* 0x000fca0000000030 */
[----:B------:R-:W-:-:S04]  /*1bf0*/  FSETP.GEU.AND P3, PT, R16, RZ, PT ;  /* 0x000000ff1000720b */ /* 0x000fc80003f6e000 */
[----:B------:R-:W-:Y:S02]  /*1c00*/  @P0 FSEL R11, R16, RZ, P3 ;  /* 0x000000ff100b0208 */ /* 0x000fe40001800000 */
[----:B------:R-:W-:-:S04]  /*1c10*/  FSETP.GEU.AND P3, PT, R12, RZ, PT ;  /* 0x000000ff0c00720b */ /* 0x000fc80003f6e000 */
[----:B------:R-:W-:Y:S02]  /*1c20*/  FSEL R10, R12, RZ, P3 ;  /* 0x000000ff0c0a7208 */ /* 0x000fe40001800000 */
[----:B------:R-:W-:-:S05]  /*1c30*/  SEL R12, R30, RZ, P2 ;  /* 0x000000ff1e0c7207 */ /* 0x000fca0001000000 */
[----:B------:R-:W-:Y:S01]  /*1c40*/  FADD R12, R12, 9.9999997473787516356e-06 ;  /* 0x3727c5ac0c0c7421 */ /* 0x000fe20000000000 */
[----:B------:R-:W-:Y:S02]  /*1c50*/  SEL R20, R45, RZ, P1 ;  /* 0x000000ff2d147207 */ /* 0x000fe40000800000 */
[----:B------:R-:W-:Y:S01]  /*1c60*/  SEL R49, R49, RZ, P1 ;  /* 0x000000ff31317207 */ /* 0x000fe20000800000 */
[----:B------:R-:W1:Y:S01]  /*1c70*/  MUFU.SQRT R17, R12 ;  /* 0x0000000c00117308 */ /* 0x000e620000002000 */
[----:B------:R-:W-:Y:S01]  /*1c80*/  SEL R16, R22, RZ, P2 ;  /* 0x000000ff16107207 */ /* 0x000fe20001000000 */
[----:B------:R-:W3:Y:S02]  /*1c90*/  LDC.64 R44, c[0x0][0x248] ;  /* 0x00009200ff2c7b82 */ /* 0x000ee40000000a00 */
[----:B------:R-:W-:-:S05]  /*1ca0*/  FFMA R13, R20, R13, R49 ;  /* 0x0000000d140d7223 */ /* 0x000fca0000000031 */
[----:B------:R-:W-:-:S04]  /*1cb0*/  FSETP.GEU.AND P3, PT, R13, RZ, PT ;  /* 0x000000ff0d00720b */ /* 0x000fc80003f6e000 */
[----:B------:R-:W-:Y:S02]  /*1cc0*/  @P0 FSEL R10, R13, RZ, P3 ;  /* 0x000000ff0d0a0208 */ /* 0x000fe40001800000 */
[C---:B-1----:R-:W-:Y:S02]  /*1cd0*/  FSETP.GT.AND P3, PT, R17.reuse, 8.50705917302346158658e+37, PT ;  /* 0x7e8000001100780b */ /* 0x042fe40003f64000 */
[----:B------:R-:W-:-:S11]  /*1ce0*/  FSETP.GEU.AND P4, PT, R17, 1.175494350822287508e-38, PT ;  /* 0x008000001100780b */ /* 0x000fd60003f8e000 */
[----:B------:R-:W-:-:S04]  /*1cf0*/  @P3 FMUL R17, R17, 0.25 ;  /* 0x3e80000011113820 */ /* 0x000fc80000400000 */
[----:B------:R-:W-:-:S06]  /*1d00*/  @!P4 FMUL R17, R17, 16777216 ;  /* 0x4b8000001111c820 */ /* 0x000fcc0000400000 */
[----:B------:R-:W1:Y:S01]  /*1d10*/  MUFU.RCP R17, R17 ;  /* 0x0000001100117308 */ /* 0x000e620000001000 */
[----:B------:R-:W-:-:S05]  /*1d20*/  FSEL R20, R71, 1, P3 ;  /* 0x3f80000047147808 */ /* 0x000fca0001800000 */
[----:B------:R-:W-:Y:S01]  /*1d30*/  @!P4 FMUL R20, R20, 16777216 ;  /* 0x4b8000001414c820 */ /* 0x000fe20000400000 */
[----:B------:R-:W-:-:S03]  /*1d40*/  SEL R13, R26, RZ, P2 ;  /* 0x000000ff1a0d7207 */ /* 0x000fc60001000000 */
[----:B-1----:R-:W-:Y:S01]  /*1d50*/  FMUL R21, R17, R20 ;  /* 0x0000001411157220 */ /* 0x002fe20000400000 */
[----:B------:R-:W-:Y:S01]  /*1d60*/  SEL R20, R42, RZ, P1 ;  /* 0x000000ff2a147207 */ /* 0x000fe20000800000 */
[----:B------:R-:W-:-:S04]  /*1d70*/  FADD R16, R16, -R13 ;  /* 0x8000000d10107221 */ /* 0x000fc80000000000 */
[----:B------:R-:W-:-:S04]  /*1d80*/  FADD R20, R20, 9.9999997473787516356e-06 ;  /* 0x3727c5ac14147421 */ /* 0x000fc80000000000 */
[----:B------:R-:W1:Y:S01]  /*1d90*/  MUFU.SQRT R13, R20 ;  /* 0x00000014000d7308 */ /* 0x000e620000002000 */
[----:B------:R-:W-:Y:S01]  /*1da0*/  SEL R17, R34, RZ, P2 ;  /* 0x000000ff22117207 */ /* 0x000fe20001000000 */
[----:B------:R-:W-:-:S04]  /*1db0*/  FMUL R16, R21, R16 ;  /* 0x0000001015107220 */ /* 0x000fc80000400000 */
[----:B------:R-:W-:Y:S01]  /*1dc0*/  FFMA R16, R17, R16, R38 ;  /* 0x0000001011107223 */ /* 0x000fe20000000026 */
[C---:B-1----:R-:W-:Y:S02]  /*1dd0*/  FSETP.GT.AND P3, PT, R13.reuse, 8.50705917302346158658e+37, PT ;  /* 0x7e8000000d00780b */ /* 0x042fe40003f64000 */
[----:B------:R-:W-:Y:S02]  /*1de0*/  FSETP.GEU.AND P4, PT, R13, 1.175494350822287508e-38, PT ;  /* 0x008000000d00780b */ /* 0x000fe40003f8e000 */
[----:B------:R-:W-:-:S09]  /*1df0*/  FSEL R12, R71, 1, P3 ;  /* 0x3f800000470c7808 */ /* 0x000fd20001800000 */
[----:B------:R-:W-:Y:S01]  /*1e00*/  @P3 FMUL R13, R13, 0.25 ;  /* 0x3e8000000d0d3820 */ /* 0x000fe20000400000 */
[----:B------:R-:W-:-:S04]  /*1e10*/  FSETP.GEU.AND P3, PT, R16, RZ, PT ;  /* 0x000000ff1000720b */ /* 0x000fc80003f6e000 */
[----:B------:R-:W-:Y:S02]  /*1e20*/  FSEL R52, R16, RZ, P3 ;  /* 0x000000ff10347208 */ /* 0x000fe40001800000 */
[----:B------:R-:W-:-:S05]  /*1e30*/  SEL R16, R31, RZ, P2 ;  /* 0x000000ff1f107207 */ /* 0x000fca0001000000 */
[----:B------:R-:W-:-:S04]  /*1e40*/  FADD R16, R16, 9.9999997473787516356e-06 ;  /* 0x3727c5ac10107421 */ /* 0x000fc80000000000 */
[----:B------:R-:W1:Y:S01]  /*1e50*/  MUFU.SQRT R21, R16 ;  /* 0x0000001000157308 */ /* 0x000e620000002000 */
[----:B------:R-:W-:Y:S01]  /*1e60*/  SEL R22, R43, RZ, P1 ;  /* 0x000000ff2b167207 */ /* 0x000fe20000800000 */
[----:B------:R-:W-:-:S04]  /*1e70*/  @!P4 FMUL R13, R13, 16777216 ;  /* 0x4b8000000d0dc820 */ /* 0x000fc80000400000 */
[----:B------:R-:W-:Y:S02]  /*1e80*/  FADD R22, R22, 9.9999997473787516356e-06 ;  /* 0x3727c5ac16167421 */ /* 0x000fe40000000000 */
[----:B------:R-:W4:Y:S01]  /*1e90*/  MUFU.RCP R13, R13 ;  /* 0x0000000d000d7308 */ /* 0x000f220000001000 */
[----:B------:R-:W-:-:S07]  /*1ea0*/  @!P4 FMUL R12, R12, 16777216 ;  /* 0x4b8000000c0cc820 */ /* 0x000fce0000400000 */
[----:B------:R-:W5:Y:S01]  /*1eb0*/  MUFU.SQRT R17, R22 ;  /* 0x0000001600117308 */ /* 0x000f620000002000 */
[C---:B-1----:R-:W-:Y:S02]  /*1ec0*/  FSETP.GT.AND P3, PT, R21.reuse, 8.50705917302346158658e+37, PT ;  /* 0x7e8000001500780b */ /* 0x042fe40003f64000 */
[----:B------:R-:W-:Y:S01]  /*1ed0*/  FSETP.GEU.AND P4, PT, R21, 1.175494350822287508e-38, PT ;  /* 0x008000001500780b */ /* 0x000fe20003f8e000 */
[----:B----4-:R-:W-:Y:S01]  /*1ee0*/  FMUL R25, R13, R12 ;  /* 0x0000000c0d197220 */ /* 0x010fe20000400000 */
[----:B------:R-:W-:-:S03]  /*1ef0*/  SEL R50, R50, RZ, P1 ;  /* 0x000000ff32327207 */ /* 0x000fc60000800000 */
[----:B------:R-:W-:-:S06]  /*1f00*/  FMUL R12, R14, R25 ;  /* 0x000000190e0c7220 */ /* 0x000fcc0000400000 */
[----:B------:R-:W-:Y:S01]  /*1f10*/  @P3 FMUL R21, R21, 0.25 ;  /* 0x3e80000015153820 */ /* 0x000fe20000400000 */
[----:B-----5:R-:W-:Y:S02]  /*1f20*/  FSETP.GT.AND P5, PT, R17, 8.50705917302346158658e+37, PT ;  /* 0x7e8000001100780b */ /* 0x020fe40003fa4000 */
[----:B------:R-:W-:Y:S01]  /*1f30*/  SEL R25, R46, RZ, P1 ;  /* 0x000000ff2e197207 */ /* 0x000fe20000800000 */
[----:B------:R-:W-:Y:S01]  /*1f40*/  @!P4 FMUL R21, R21, 16777216 ;  /* 0x4b8000001515c820 */ /* 0x000fe20000400000 */
[----:B------:R-:W-:-:S03]  /*1f50*/  FSEL R20, R71, 1, P3 ;  /* 0x3f80000047147808 */ /* 0x000fc60001800000 */
[----:B------:R-:W-:Y:S02]  /*1f60*/  FFMA R12, R25, R12, R50 ;  /* 0x0000000c190c7223 */ /* 0x000fe40000000032 */
[----:B------:R-:W1:Y:S01]  /*1f70*/  MUFU.RCP R21, R21 ;  /* 0x0000001500157308 */ /* 0x000e620000001000 */
[----:B------:R-:W-:Y:S02]  /*1f80*/  FSETP.GEU.AND P3, PT, R17, 1.175494350822287508e-38, PT ;  /* 0x008000001100780b */ /* 0x000fe40003f6e000 */
[----:B------:R-:W-:Y:S01]  /*1f90*/  FSEL R16, R71, 1, P5 ;  /* 0x3f80000047107808 */ /* 0x000fe20002800000 */
[----:B------:R-:W-:Y:S01]  /*1fa0*/  @P5 FMUL R17, R17, 0.25 ;  /* 0x3e80000011115820 */ /* 0x000fe20000400000 */
[----:B------:R-:W-:Y:S01]  /*1fb0*/  FSETP.GEU.AND P5, PT, R12, RZ, PT ;  /* 0x000000ff0c00720b */ /* 0x000fe20003fae000 */
[----:B------:R-:W-:-:S03]  /*1fc0*/  @!P4 FMUL R20, R20, 16777216 ;  /* 0x4b8000001414c820 */ /* 0x000fc60000400000 */
[----:B------:R-:W-:Y:S02]  /*1fd0*/  @P0 FSEL R52, R12, RZ, P5 ;  /* 0x000000ff0c340208 */ /* 0x000fe40002800000 */
[----:B------:R-:W-:-:S05]  /*1fe0*/  SEL R12, R27, RZ, P2 ;  /* 0x000000ff1b0c7207 */ /* 0x000fca0001000000 */
[----:B------:R-:W-:Y:S01]  /*1ff0*/  FADD R23, R23, -R12 ;  /* 0x8000000c17177221 */ /* 0x000fe20000000000 */
[----:B-1----:R-:W-:Y:S01]  /*2000*/  FMUL R12, R21, R20 ;  /* 0x00000014150c7220 */ /* 0x002fe20000400000 */
[----:B------:R-:W-:Y:S01]  /*2010*/  @!P3 FMUL R17, R17, 16777216 ;  /* 0x4b8000001111b820 */ /* 0x000fe20000400000 */
[----:B------:R-:W-:Y:S02]  /*2020*/  SEL R14, R39, RZ, P2 ;  /* 0x000000ff270e7207 */ /* 0x000fe40001000000 */
[----:B------:R-:W-:-:S03]  /*2030*/  FMUL R12, R12, R23 ;  /* 0x000000170c0c7220 */ /* 0x000fc60000400000 */
[----:B------:R-:W1:Y:S01]  /*2040*/  MUFU.RCP R17, R17 ;  /* 0x0000001100117308 */ /* 0x000e620000001000 */
[----:B------:R-:W-:Y:S01]  /*2050*/  FFMA R12, R35, R12, R14 ;  /* 0x0000000c230c7223 */ /* 0x000fe2000000000e */
[----:B------:R-:W-:-:S04]  /*2060*/  @!P3 FMUL R16, R16, 16777216 ;  /* 0x4b8000001010b820 */ /* 0x000fc80000400000 */
[----:B------:R-:W-:-:S04]  /*2070*/  FSETP.GEU.AND P3, PT, R12, RZ, PT ;  /* 0x000000ff0c00720b */ /* 0x000fc80003f6e000 */
[----:B------:R-:W-:Y:S02]  /*2080*/  FSEL R53, R12, RZ, P3 ;  /* 0x000000ff0c357208 */ /* 0x000fe40001800000 */
[----:B------:R-:W-:Y:S01]  /*2090*/  SEL R12, R19, RZ, P1 ;  /* 0x000000ff130c7207 */ /* 0x000fe20000800000 */
[----:B-1----:R-:W-:-:S04]  /*20a0*/  FMUL R13, R17, R16 ;  /* 0x00000010110d7220 */ /* 0x002fc80000400000 */
[----:B------:R-:W-:Y:S01]  /*20b0*/  FADD R12, R15, -R12 ;  /* 0x8000000c0f0c7221 */ /* 0x000fe20000000000 */
[----:B------:R-:W-:Y:S02]  /*20c0*/  SEL R47, R47, RZ, P1 ;  /* 0x000000ff2f2f7207 */ /* 0x000fe40000800000 */
[----:B------:R-:W-:Y:S01]  /*20d0*/  SEL R14, R51, RZ, P1 ;  /* 0x000000ff330e7207 */ /* 0x000fe20000800000 */
[----:B------:R-:W-:Y:S01]  /*20e0*/  FMUL R12, R12, R13 ;  /* 0x0000000d0c0c7220 */ /* 0x000fe20000400000 */
[----:B------:R-:W-:Y:S02]  /*20f0*/  CS2R R18, SRZ ;  /* 0x0000000000127805 */ /* 0x000fe4000001ff00 */
[----:B------:R-:W-:Y:S02]  /*2100*/  CS2R R26, SRZ ;  /* 0x00000000001a7805 */ /* 0x000fe4000001ff00 */
[----:B------:R-:W-:Y:S01]  /*2110*/  CS2R R30, SRZ ;  /* 0x00000000001e7805 */ /* 0x000fe2000001ff00 */
[----:B------:R-:W-:Y:S01]  /*2120*/  FFMA R12, R47, R12, R14 ;  /* 0x0000000c2f0c7223 */ /* 0x000fe2000000000e */
[----:B------:R-:W-:-:S02]  /*2130*/  LOP3.LUT R13, R9, 0x8, RZ, 0xfc, !PT ;  /* 0x00000008090d7812 */ /* 0x000fc400078efcff */
[----:B------:R-:W-:Y:S02]  /*2140*/  CS2R R34, SRZ ;  /* 0x0000000000227805 */ /* 0x000fe4000001ff00 */
[----:B------:R-:W-:Y:S02]  /*2150*/  CS2R R38, SRZ ;  /* 0x0000000000267805 */ /* 0x000fe4000001ff00 */
[----:B------:R-:W-:Y:S02]  /*2160*/  CS2R R42, SRZ ;  /* 0x00000000002a7805 */ /* 0x000fe4000001ff00 */
[C---:B------:R-:W-:Y:S01]  /*2170*/  FSETP.GEU.AND P3, PT, R12.reuse, RZ, PT ;  /* 0x000000ff0c00720b */ /* 0x040fe20003f6e000 */
[----:B------:R-:W1:Y:S03]  /*2180*/  LDC.64 R50, c[0x0][0x258] ;  /* 0x00009600ff327b82 */ /* 0x000e660000000a00 */
[----:B------:R-:W-:-:S02]  /*2190*/  @P0 FSEL R53, R12, RZ, P3 ;  /* 0x000000ff0c350208 */ /* 0x000fc40001800000 */
[----:B------:R-:W-:-:S04]  /*21a0*/  LEA.HI R12, R58, R13, RZ, 0x5 ;  /* 0x0000000d3a0c7211 */ /* 0x000fc800078f28ff */
[----:B------:R-:W-:-:S05]  /*21b0*/  LOP3.LUT R12, R12, 0xffffffe0, RZ, 0xc0, !PT ;  /* 0xffffffe00c0c7812 */ /* 0x000fca00078ec0ff */
[----:B------:R-:W-:-:S04]  /*21c0*/  IMAD.IADD R48, R13, 0x1, -R12 ;  /* 0x000000010d307824 */ /* 0x000fc800078e0a0c */
[----:B------:R-:W-:Y:S01]  /*21d0*/  IMAD.IADD R25, R48, 0x1, R2 ;  /* 0x0000000130197824 */ /* 0x000fe200078e0202 */
[----:B------:R-:W-:-:S03]  /*21e0*/  CS2R R12, SRZ ;  /* 0x00000000000c7805 */ /* 0x000fc6000001ff00 */
[----:B------:R-:W-:Y:S01]  /*21f0*/  VIADD R17, R25, 0xfffffff0 ;  /* 0xfffffff019117836 */ /* 0x000fe20000000000 */
[----:B------:R-:W-:-:S03]  /*2200*/  CS2R R14, SRZ ;  /* 0x00000000000e7805 */ /* 0x000fc6000001ff00 */
[----:B------:R-:W-:-:S05]  /*2210*/  IMAD.WIDE R16, R17, 0x4, R68 ;  /* 0x0000000411107825 */ /* 0x000fca00078e0244 */
[----:B------:R4:W5:Y:S01]  /*2220*/  @P1 LDG.E.EL.128 R12, desc[UR6][R16.64] ;  /* 0x00000006100c1981 */ /* 0x000962000c2e1d00 */
[----:B------:R-:W-:Y:S01]  /*2230*/  IMAD.WIDE R20, R48, 0x4, R76 ;  /* 0x0000000430147825 */ /* 0x000fe200078e024c */
[----:B----4-:R-:W-:-:S06]  /*2240*/  CS2R R16, SRZ ;  /* 0x0000000000107805 */ /* 0x010fcc000001ff00 */
[----:B------:R4:W2:Y:S02]  /*2250*/  @P1 LDG.E.EL.128 R16, desc[UR6][R20.64+-0x40] ;  /* 0xffffc00614101981 */ /* 0x0008a4000c2e1d00 */
[----:B----4-:R-:W-:Y:S02]  /*2260*/  CS2R R20, SRZ ;  /* 0x0000000000147805 */ /* 0x010fe4000001ff00 */
[----:B-----5:R-:W-:Y:S02]  /*2270*/  SEL R13, R13, RZ, P1 ;  /* 0x000000ff0d0d7207 */ /* 0x020fe40000800000 */
[----:B------:R-:W-:Y:S02]  /*2280*/  SEL R12, R12, RZ, P1 ;  /* 0x000000ff0c0c7207 */ /* 0x000fe40000800000 */
[----:B--2---:R-:W-:-:S05]  /*2290*/  SEL R22, R17, RZ, P1 ;  /* 0x000000ff11167207 */ /* 0x004fca0000800000 */
[----:B------:R-:W-:Y:S01]  /*22a0*/  FADD R17, R13, -R22 ;  /* 0x800000160d117221 */ /* 0x000fe20000000000 */
[----:B------:R-:W-:Y:S02]  /*22b0*/  SEL R13, R16, RZ, P1 ;  /* 0x000000ff100d7207 */ /* 0x000fe40000800000 */
[----:B------:R-:W-:-:S03]  /*22c0*/  CS2R R22, SRZ ;  /* 0x0000000000167805 */ /* 0x000fc6000001ff00 */
[----:B------:R-:W-:Y:S01]  /*22d0*/  FADD R16, R12, -R13 ;  /* 0x8000000d0c107221 */ /* 0x000fe20000000000 */
[----:B------:R-:W-:Y:S01]  /*22e0*/  IMAD.WIDE R12, R25, 0x4, R66 ;  /* 0x00000004190c7825 */ /* 0x000fe200078e0242 */
[----:B------:R-:W-:-:S04]  /*22f0*/  CS2R R24, SRZ ;  /* 0x0000000000187805 */ /* 0x000fc8000001ff00 */
[----:B------:R0:W2:Y:S02]  /*2300*/  @P2 LDG.E.EL.128 R20, desc[UR6][R12.64] ;  /* 0x000000060c142981 */ /* 0x0000a4000c2e1d00 */
[C---:B0-----:R-:W-:Y:S02]  /*2310*/  IMAD.WIDE R12, R48.reuse, 0x4, R36 ;  /* 0x00000004300c7825 */ /* 0x041fe400078e0224 */
[----:B------:R-:W0:Y:S03]  /*2320*/  LDC.64 R36, c[0x0][0x220] ;  /* 0x00008800ff247b82 */ /* 0x000e260000000a00 */
[----:B------:R0:W4:Y:S02]  /*2330*/  @P2 LDG.E.EL.128 R24, desc[UR6][R12.64] ;  /* 0x000000060c182981 */ /* 0x000124000c2e1d00 */
[----:B0-----:R-:W-:-:S03]  /*2340*/  IMAD.WIDE R12, R48, 0x4, R36 ;  /* 0x00000004300c7825 */ /* 0x001fc600078e0224 */
[----:B------:R-:W0:Y:S01]  /*2350*/  LDC.64 R36, c[0x0][0x228] ;  /* 0x00008a00ff247b82 */ /* 0x000e220000000a00 */
[----:B--2---:R-:W-:Y:S02]  /*2360*/  SEL R22, R22, RZ, P2 ;  /* 0x000000ff16167207 */ /* 0x004fe40001000000 */
[----:B----4-:R-:W-:-:S05]  /*2370*/  SEL R29, R26, RZ, P2 ;  /* 0x000000ff1a1d7207 */ /* 0x010fca0001000000 */
[----:B------:R-:W-:Y:S01]  /*2380*/  FADD R26, R22, -R29 ;  /* 0x8000001d161a7221 */ /* 0x000fe20000000000 */
[----:B------:R-:W-:-:S06]  /*2390*/  CS2R R28, SRZ ;  /* 0x00000000001c7805 */ /* 0x000fcc000001ff00 */
[----:B------:R-:W2:Y:S01]  /*23a0*/  @P2 LDG.E.EL.128 R28, desc[UR6][R12.64] ;  /* 0x000000060c1c2981 */ /* 0x000ea2000c2e1d00 */
[----:B------:R-:W-:Y:S02]  /*23b0*/  SEL R21, R21, RZ, P2 ;  /* 0x000000ff15157207 */ /* 0x000fe40001000000 */
[----:B------:R-:W-:Y:S02]  /*23c0*/  SEL R22, R25, RZ, P2 ;  /* 0x000000ff19167207 */ /* 0x000fe40001000000 */
[----:B------:R-:W-:Y:S02]  /*23d0*/  SEL R20, R20, RZ, P2 ;  /* 0x000000ff14147207 */ /* 0x000fe40001000000 */
[----:B------:R-:W-:Y:S01]  /*23e0*/  SEL R33, R24, RZ, P2 ;  /* 0x000000ff18217207 */ /* 0x000fe20001000000 */
[----:B------:R-:W-:-:S04]  /*23f0*/  FADD R21, R21, -R22 ;  /* 0x8000001615157221 */ /* 0x000fc80000000000 */
[----:B------:R-:W-:Y:S01]  /*2400*/  FADD R22, R20, -R33 ;  /* 0x8000002114167221 */ /* 0x000fe20000000000 */
[----:B--2---:R-:W-:-:S05]  /*2410*/  SEL R28, R28, RZ, P2 ;  /* 0x000000ff1c1c7207 */ /* 0x004fca0001000000 */
[----:B------:R-:W-:-:S04]  /*2420*/  FADD R32, R28, 9.9999997473787516356e-06 ;  /* 0x3727c5ac1c207421 */ /* 0x000fc80000000000 */
[----:B------:R-:W2:Y:S01]  /*2430*/  MUFU.SQRT R28, R32 ;  /* 0x00000020001c7308 */ /* 0x000ea20000002000 */
[----:B------:R-:W-:-:S05]  /*2440*/  SEL R13, R29, RZ, P2 ;  /* 0x000000ff1d0d7207 */ /* 0x000fca0001000000 */
[----:B------:R-:W-:Y:S01]  /*2450*/  FADD R13, R13, 9.9999997473787516356e-06 ;  /* 0x3727c5ac0d0d7421 */ /* 0x000fe20000000000 */
[----:B------:R-:W-:-:S03]  /*2460*/  SEL R20, R30, RZ, P2 ;  /* 0x000000ff1e147207 */ /* 0x000fc60001000000 */
[----:B------:R-:W4:Y:S01]  /*2470*/  MUFU.SQRT R24, R13 ;  /* 0x0000000d00187308 */ /* 0x000f220000002000 */
[----:B--2---:R-:W-:Y:S01]  /*2480*/  FSETP.GT.AND P4, PT, R28, 8.50705917302346158658e+37, PT ;  /* 0x7e8000001c00780b */ /* 0x004fe20003f84000 */
[----:B------:R-:W-:Y:S01]  /*2490*/  FADD R20, R20, 9.9999997473787516356e-06 ;  /* 0x3727c5ac14147421 */ /* 0x000fe20000000000 */
[----:B------:R-:W-:-:S05]  /*24a0*/  FSETP.GEU.AND P3, PT, R28, 1.175494350822287508e-38, PT ;  /* 0x008000001c00780b */ /* 0x000fca0003f6e000 */
[----:B------:R-:W2:Y:S01]  /*24b0*/  MUFU.SQRT R29, R20 ;  /* 0x00000014001d7308 */ /* 0x000ea20000002000 */
[----:B------:R-:W-:-:S05]  /*24c0*/  FSEL R25, R71, 1, P4 ;  /* 0x3f80000047197808 */ /* 0x000fca0002000000 */
[----:B------:R-:W-:Y:S01]  /*24d0*/  @P4 FMUL R28, R28, 0.25 ;  /* 0x3e8000001c1c4820 */ /* 0x000fe20000400000 */
[----:B----4-:R-:W-:Y:S01]  /*24e0*/  FSETP.GT.AND P4, PT, R24, 8.50705917302346158658e+37, PT ;  /* 0x7e8000001800780b */ /* 0x010fe20003f84000 */
[----:B------:R-:W-:Y:S02]  /*24f0*/  @!P3 FMUL R25, R25, 16777216 ;  /* 0x4b8000001919b820 */ /* 0x000fe40000400000 */
[----:B------:R-:W-:Y:S01]  /*2500*/  @!P3 FMUL R28, R28, 16777216 ;  /* 0x4b8000001c1cb820 */ /* 0x000fe20000400000 */
[----:B------:R-:W-:Y:S02]  /*2510*/  FSETP.GEU.AND P5, PT, R24, 1.175494350822287508e-38, PT ;  /* 0x008000001800780b */ /* 0x000fe40003fae000 */
[----:B--2---:R-:W-:Y:S02]  /*2520*/  FSETP.GT.AND P3, PT, R29, 8.50705917302346158658e+37, PT ;  /* 0x7e8000001d00780b */ /* 0x004fe40003f64000 */
[----:B------:R-:W-:-:S05]  /*2530*/  FSEL R12, R71, 1, P4 ;  /* 0x3f800000470c7808 */ /* 0x000fca0002000000 */
[----:B------:R-:W-:Y:S01]  /*2540*/  @P4 FMUL R24, R24, 0.25 ;  /* 0x3e80000018184820 */ /* 0x000fe20000400000 */
[----:B------:R-:W-:-:S05]  /*2550*/  FSETP.GEU.AND P4, PT, R29, 1.175494350822287508e-38, PT ;  /* 0x008000001d00780b */ /* 0x000fca0003f8e000 */
[----:B------:R-:W-:Y:S01]  /*2560*/  @P3 FMUL R29, R29, 0.25 ;  /* 0x3e8000001d1d3820 */ /* 0x000fe20000400000 */
[----:B------:R-:W-:-:S07]  /*2570*/  @!P5 FMUL R24, R24, 16777216 ;  /* 0x4b8000001818d820 */ /* 0x000fce0000400000 */
[----:B------:R-:W-:Y:S01]  /*2580*/  @!P4 FMUL R29, R29, 16777216 ;  /* 0x4b8000001d1dc820 */ /* 0x000fe20000400000 */
[----:B------:R-:W2:Y:S01]  /*2590*/  MUFU.RCP R13, R24 ;  /* 0x00000018000d7308 */ /* 0x000ea20000001000 */
[----:B------:R-:W-:-:S07]  /*25a0*/  FSEL R30, R71, 1, P3 ;  /* 0x3f800000471e7808 */ /* 0x000fce0001800000 */
[----:B------:R-:W4:Y:S01]  /*25b0*/  MUFU.RCP R29, R29 ;  /* 0x0000001d001d7308 */ /* 0x000f220000001000 */
[----:B------:R-:W-:Y:S01]  /*25c0*/  @!P5 FMUL R12, R12, 16777216 ;  /* 0x4b8000000c0cd820 */ /* 0x000fe20000400000 */
[----:B------:R-:W-:-:S03]  /*25d0*/  @!P4 FMUL R30, R30, 16777216 ;  /* 0x4b8000001e1ec820 */ /* 0x000fc60000400000 */
[----:B--2---:R-:W-:Y:S01]  /*25e0*/  FMUL R12, R13, R12 ;  /* 0x0000000c0d0c7220 */ /* 0x004fe20000400000 */
[----:B------:R-:W-:-:S03]  /*25f0*/  CS2R R32, SRZ ;  /* 0x0000000000207805 */ /* 0x000fc6000001ff00 */
[----:B------:R-:W-:Y:S01]  /*2600*/  FMUL R21, R12, R21 ;  /* 0x000000150c157220 */ /* 0x000fe20000400000 */
[----:B----4-:R-:W-:-:S04]  /*2610*/  FMUL R13, R29, R30 ;  /* 0x0000001e1d0d7220 */ /* 0x010fc80000400000 */
[----:B------:R-:W-:Y:S01]  /*2620*/  FMUL R20, R13, R26 ;  /* 0x0000001a0d147220 */ /* 0x000fe20000400000 */
[----:B0-----:R-:W-:Y:S01]  /*2630*/  IMAD.WIDE R12, R48, 0x4, R36 ;  /* 0x00000004300c7825 */ /* 0x001fe200078e0224 */
[----:B------:R-:W-:-:S04]  /*2640*/  CS2R R36, SRZ ;  /* 0x0000000000247805 */ /* 0x000fc8000001ff00 */
[----:B------:R0:W2:Y:S02]  /*2650*/  @P2 LDG.E.EL.128 R32, desc[UR6][R12.64] ;  /* 0x000000060c202981 */ /* 0x0000a4000c2e1d00 */
[----:B0-----:R-:W-:Y:S01]  /*2660*/  IMAD.WIDE R12, R48, 0x4, R40 ;  /* 0x00000004300c7825 */ /* 0x001fe200078e0228 */
[----:B------:R-:W-:-:S04]  /*2670*/  CS2R R40, SRZ ;  /* 0x0000000000287805 */ /* 0x000fc8000001ff00 */
[----:B------:R3:W4:Y:S02]  /*2680*/  @P2 LDG.E.EL.128 R36, desc[UR6][R12.64] ;  /* 0x000000060c242981 */ /* 0x000724000c2e1d00 */
[----:B---3--:R-:W-:-:S05]  /*2690*/  IMAD.WIDE R12, R48, 0x4, R44 ;  /* 0x00000004300c7825 */ /* 0x008fca00078e022c */
[----:B------:R-:W3:Y:S01]  /*26a0*/  @P1 LDG.E.EL.128 R40, desc[UR6][R12.64+-0x40] ;  /* 0xffffc0060c281981 */ /* 0x000ee2000c2e1d00 */
[----:B------:R-:W0:Y:S02]  /*26b0*/  MUFU.RCP R28, R28 ;  /* 0x0000001c001c7308 */ /* 0x000e240000001000 */
[----:B0-----:R-:W-:-:S04]  /*26c0*/  FMUL R25, R28, R25 ;  /* 0x000000191c197220 */ /* 0x001fc80000400000 */
[----:B------:R-:W-:Y:S01]  /*26d0*/  FMUL R22, R25, R22 ;  /* 0x0000001619167220 */ /* 0x000fe20000400000 */
[----:B------:R-:W-:Y:S02]  /*26e0*/  CS2R R44, SRZ ;  /* 0x00000000002c7805 */ /* 0x000fe4000001ff00 */
[----:B------:R-:W-:Y:S02]  /*26f0*/  CS2R R46, SRZ ;  /* 0x00000000002e7805 */ /* 0x000fe4000001ff00 */
[----:B--2---:R-:W-:Y:S02]  /*2700*/  SEL R24, R33, RZ, P2 ;  /* 0x000000ff21187207 */ /* 0x004fe40001000000 */
[----:B------:R-:W-:Y:S02]  /*2710*/  SEL R25, R34, RZ, P2 ;  /* 0x000000ff22197207 */ /* 0x000fe40001000000 */
[----:B----4-:R-:W-:Y:S02]  /*2720*/  SEL R37, R37, RZ, P2 ;  /* 0x000000ff25257207 */ /* 0x010fe40001000000 */
[----:B------:R-:W-:-:S03]  /*2730*/  SEL R38, R38, RZ, P2 ;  /* 0x000000ff26267207 */ /* 0x000fc60001000000 */
[----:B------:R-:W-:Y:S01]  /*2740*/  FFMA R21, R24, R21, R37 ;  /* 0x0000001518157223 */ /* 0x000fe20000000025 */
[----:B------:R-:W-:Y:S01]  /*2750*/  SEL R36, R36, RZ, P2 ;  /* 0x000000ff24247207 */ /* 0x000fe20001000000 */
[----:B------:R-:W-:Y:S01]  /*2760*/  FFMA R20, R25, R20, R38 ;  /* 0x0000001419147223 */ /* 0x000fe20000000026 */
[----:B------:R-:W-:Y:S02]  /*2770*/  SEL R25, R32, RZ, P2 ;  /* 0x000000ff20197207 */ /* 0x000fe40001000000 */
[----:B------:R-:W0:Y:S01]  /*2780*/  LDC.64 R32, c[0x0][0x250] ;  /* 0x00009400ff207b82 */ /* 0x000e220000000a00 */
[----:B---3--:R-:W-:Y:S02]  /*2790*/  SEL R24, R40, RZ, P1 ;  /* 0x000000ff28187207 */ /* 0x008fe40000800000 */
[----:B------:R-:W-:Y:S01]  /*27a0*/  FFMA R22, R25, R22, R36 ;  /* 0x0000001619167223 */ /* 0x000fe20000000024 */
[----:B------:R-:W-:-:S04]  /*27b0*/  SEL R41, R41, RZ, P1 ;  /* 0x000000ff29297207 */ /* 0x000fc80000800000 */
[----:B------:R-:W2:Y:S01]  /*27c0*/  LDC.64 R36, c[0x0][0x228] ;  /* 0x00008a00ff247b82 */ /* 0x000ea20000000a00 */
[----:B------:R-:W-:-:S04]  /*27d0*/  FADD R24, R24, 9.9999997473787516356e-06 ;  /* 0x3727c5ac18187421 */ /* 0x000fc80000000000 */
[----:B------:R-:W3:Y:S01]  /*27e0*/  MUFU.SQRT R25, R24 ;  /* 0x0000001800197308 */ /* 0x000ee20000002000 */
[----:B------:R-:W-:Y:S01]  /*27f0*/  FADD R12, R41, 9.9999997473787516356e-06 ;  /* 0x3727c5ac290c7421 */ /* 0x000fe20000000000 */
[----:B------:R-:W-:Y:S01]  /*2800*/  SEL R14, R14, RZ, P1 ;  /* 0x000000ff0e0e7207 */ /* 0x000fe20000800000 */
[----:B------:R-:W4:Y:S05]  /*2810*/  LDC.64 R40, c[0x0][0x230] ;  /* 0x00008c00ff287b82 */ /* 0x000f2a0000000a00 */
[----:B------:R-:W5:Y:S01]  /*2820*/  MUFU.SQRT R26, R12 ;  /* 0x0000000c001a7308 */ /* 0x000f620000002000 */
[C---:B---3--:R-:W-:Y:S02]  /*2830*/  FSETP.GT.AND P3, PT, R25.reuse, 8.50705917302346158658e+37, PT ;  /* 0x7e8000001900780b */ /* 0x048fe40003f64000 */
[----:B------:R-:W-:-:S02]  /*2840*/  FSETP.GEU.AND P4, PT, R25, 1.175494350822287508e-38, PT ;  /* 0x008000001900780b */ /* 0x000fc40003f8e000 */
[----:B------:R-:W-:-:S09]  /*2850*/  FSEL R28, R71, 1, P3 ;  /* 0x3f800000471c7808 */ /* 0x000fd20001800000 */
[----:B------:R-:W-:Y:S01]  /*2860*/  @P3 FMUL R25, R25, 0.25 ;  /* 0x3e80000019193820 */ /* 0x000fe20000400000 */
[----:B-----5:R-:W-:Y:S01]  /*2870*/  FSETP.GT.AND P3, PT, R26, 8.50705917302346158658e+37, PT ;  /* 0x7e8000001a00780b */ /* 0x020fe20003f64000 */
[----:B------:R-:W-:Y:S02]  /*2880*/  @!P4 FMUL R28, R28, 16777216 ;  /* 0x4b8000001c1cc820 */ /* 0x000fe40000400000 */
[----:B------:R-:W-:Y:S01]  /*2890*/  @!P4 FMUL R25, R25, 16777216 ;  /* 0x4b8000001919c820 */ /* 0x000fe20000400000 */
[----:B------:R-:W-:-:S05]  /*28a0*/  FSETP.GEU.AND P4, PT, R26, 1.175494350822287508e-38, PT ;  /* 0x008000001a00780b */ /* 0x000fca0003f8e000 */
[----:B------:R-:W3:Y:S04]  /*28b0*/  MUFU.RCP R25, R25 ;  /* 0x0000001900197308 */ /* 0x000ee80000001000 */
[----:B------:R-:W-:-:S04]  /*28c0*/  @P3 FMUL R26, R26, 0.25 ;  /* 0x3e8000001a1a3820 */ /* 0x000fc80000400000 */
[----:B------:R-:W-:-:S06]  /*28d0*/  @!P4 FMUL R26, R26, 16777216 ;  /* 0x4b8000001a1ac820 */ /* 0x000fcc0000400000 */
[----:B------:R-:W5:Y:S01]  /*28e0*/  MUFU.RCP R26, R26 ;  /* 0x0000001a001a7308 */ /* 0x000f620000001000 */
[----:B---3--:R-:W-:-:S04]  /*28f0*/  FMUL R13, R25, R28 ;  /* 0x0000001c190d7220 */ /* 0x008fc80000400000 */
[----:B------:R-:W-:Y:S01]  /*2900*/  FMUL R16, R16, R13 ;  /* 0x0000000d10107220 */ /* 0x000fe20000400000 */
[----:B------:R-:W-:-:S05]  /*2910*/  FSEL R13, R71, 1, P3 ;  /* 0x3f800000470d7808 */ /* 0x000fca0001800000 */
[----:B------:R-:W-:-:S04]  /*2920*/  @!P4 FMUL R13, R13, 16777216 ;  /* 0x4b8000000d0dc820 */ /* 0x000fc80000400000 */
[----:B-----5:R-:W-:Y:S01]  /*2930*/  FMUL R24, R26, R13 ;  /* 0x0000000d1a187220 */ /* 0x020fe20000400000 */
[----:B0-----:R-:W-:Y:S01]  /*2940*/  IMAD.WIDE R12, R48, 0x4, R32 ;  /* 0x00000004300c7825 */ /* 0x001fe200078e0220 */
[----:B------:R-:W-:Y:S01]  /*2950*/  FSETP.GEU.AND P3, PT, R22, RZ, PT ;  /* 0x000000ff1600720b */ /* 0x000fe20003f6e000 */
[----:B------:R-:W0:Y:S03]  /*2960*/  LDC.64 R32, c[0x0][0x218] ;  /* 0x00008600ff207b82 */ /* 0x000e260000000a00 */
[----:B------:R1:W3:Y:S02]  /*2970*/  @P1 LDG.E.EL.128 R44, desc[UR6][R12.64+-0x40] ;  /* 0xffffc0060c2c1981 */ /* 0x0002e4000c2e1d00 */
[----:B-1----:R-:W-:Y:S01]  /*2980*/  IMAD.WIDE R12, R48, 0x4, R50 ;  /* 0x00000004300c7825 */ /* 0x002fe200078e0232 */
[----:B------:R-:W-:Y:S02]  /*2990*/  CS2R R48, SRZ ;  /* 0x0000000000307805 */ /* 0x000fe4000001ff00 */
[----:B------:R-:W-:-:S06]  /*29a0*/  CS2R R50, SRZ ;  /* 0x0000000000327805 */ /* 0x000fcc000001ff00 */
[----:B------:R1:W5:Y:S01]  /*29b0*/  @P1 LDG.E.EL.128 R48, desc[UR6][R12.64+-0x40] ;  /* 0xffffc0060c301981 */ /* 0x000362000c2e1d00 */
[----:B------:R-:W-:Y:S01]  /*29c0*/  FMUL R17, R17, R24 ;  /* 0x0000001811117220 */ /* 0x000fe20000400000 */
[----:B-1----:R-:W-:Y:S02]  /*29d0*/  SEL R12, R42, RZ, P1 ;  /* 0x000000ff2a0c7207 */ /* 0x002fe40000800000 */
[----:B------:R-:W-:-:S03]  /*29e0*/  SEL R13, R18, RZ, P1 ;  /* 0x000000ff120d7207 */ /* 0x000fc60000800000 */
[----:B------:R-:W-:Y:S01]  /*29f0*/  FADD R12, R12, 9.9999997473787516356e-06 ;  /* 0x3727c5ac0c0c7421 */ /* 0x000fe20000000000 */
[----:B------:R-:W-:Y:S02]  /*2a00*/  SEL R23, R23, RZ, P2 ;  /* 0x000000ff17177207 */ /* 0x000fe40001000000 */
[----:B------:R-:W-:Y:S02]  /*2a10*/  SEL R18, R27, RZ, P2 ;  /* 0x000000ff1b127207 */ /* 0x000fe40001000000 */
[----:B------:R-:W-:-:S03]  /*2a20*/  SEL R35, R35, RZ, P2 ;  /* 0x000000ff23237207 */ /* 0x000fc60001000000 */
[----:B------:R-:W-:Y:S01]  /*2a30*/  FADD R23, R23, -R18 ;  /* 0x8000001217177221 */ /* 0x000fe20000000000 */
[----:B------:R-:W-:Y:S02]  /*2a40*/  SEL R18, R39, RZ, P2 ;  /* 0x000000ff27127207 */ /* 0x000fe40001000000 */
[----:B------:R-:W-:Y:S02]  /*2a50*/  SEL R15, R15, RZ, P1 ;  /* 0x000000ff0f0f7207 */ /* 0x000fe40000800000 */
[----:B------:R-:W-:Y:S02]  /*2a60*/  LOP3.LUT R9, R9, 0xc, RZ, 0xfc, !PT ;  /* 0x0000000c09097812 */ /* 0x000fe400078efcff */
[----:B------:R-:W-:Y:S02]  /*2a70*/  CS2R R26, SRZ ;  /* 0x00000000001a7805 */ /* 0x000fe4000001ff00 */
[----:B---3--:R-:W-:Y:S02]  /*2a80*/  SEL R25, R44, RZ, P1 ;  /* 0x000000ff2c197207 */ /* 0x008fe40000800000 */
[----:B------:R-:W-:-:S02]  /*2a90*/  SEL R24, R45, RZ, P1 ;  /* 0x000000ff2d187207 */ /* 0x000fc40000800000 */
[----:B------:R-:W-:Y:S02]  /*2aa0*/  FSEL R45, R22, RZ, P3 ;  /* 0x000000ff162d7208 */ /* 0x000fe40001800000 */
[----:B-----5:R-:W-:-:S05]  /*2ab0*/  SEL R48, R48, RZ, P1 ;  /* 0x000000ff30307207 */ /* 0x020fca0000800000 */
[----:B------:R-:W-:-:S05]  /*2ac0*/  FFMA R16, R25, R16, R48 ;  /* 0x0000001019107223 */ /* 0x000fca0000000030 */
[C---:B------:R-:W-:Y:S02]  /*2ad0*/  FSETP.GEU.AND P3, PT, R16.reuse, RZ, PT ;  /* 0x000000ff1000720b */ /* 0x040fe40003f6e000 */
[----:B------:R-:W-:Y:S02]  /*2ae0*/  SEL R49, R49, RZ, P1 ;  /* 0x000000ff31317207 */ /* 0x000fe40000800000 */
[----:B------:R-:W-:Y:S01]  /*2af0*/  @P0 FSEL R45, R16, RZ, P3 ;  /* 0x000000ff102d0208 */ /* 0x000fe20001800000 */
[----:B------:R-:W-:Y:S02]  /*2b00*/  FADD R16, R14, -R13 ;  /* 0x8000000d0e107221 */ /* 0x000fe40000000000 */
[----:B------:R-:W1:Y:S01]  /*2b10*/  MUFU.SQRT R13, R12 ;  /* 0x0000000c000d7308 */ /* 0x000e620000002000 */
[----:B------:R-:W-:Y:S01]  /*2b20*/  FFMA R17, R24, R17, R49 ;  /* 0x0000001118117223 */ /* 0x000fe20000000031 */
[----:B------:R-:W-:-:S04]  /*2b30*/  FSETP.GEU.AND P3, PT, R21, RZ, PT ;  /* 0x000000ff1500720b */ /* 0x000fc80003f6e000 */
[----:B------:R-:W-:Y:S02]  /*2b40*/  FSEL R44, R21, RZ, P3 ;  /* 0x000000ff152c7208 */ /* 0x000fe40001800000 */
        /* <DEDUP_REMOVED lines=10> */
[----:B-1----:R-:W-:-:S04]  /*2bf0*/  FMUL R17, R13, R14 ;  /* 0x0000000e0d117220 */ /* 0x002fc80000400000 */
[----:B------:R-:W-:Y:S01]  /*2c00*/  FMUL R12, R16, R17 ;  /* 0x00000011100c7220 */ /* 0x000fe20000400000 */
[----:B------:R-:W-:Y:S02]  /*2c10*/  SEL R17, R46, RZ, P1 ;  /* 0x000000ff2e117207 */ /* 0x000fe40000800000 */
[----:B------:R-:W-:-:S03]  /*2c20*/  FSETP.GEU.AND P3, PT, R20, RZ, PT ;  /* 0x000000ff1400720b */ /* 0x000fc60003f6e000 */
[----:B------:R-:W-:Y:S01]  /*2c30*/  FFMA R12, R17, R12, R50 ;  /* 0x0000000c110c7223 */ /* 0x000fe20000000032 */
[----:B------:R-:W-:-:S04]  /*2c40*/  FSEL R42, R20, RZ, P3 ;  /* 0x000000ff142a7208 */ /* 0x000fc80001800000 */
[----:B------:R-:W-:-:S04]  /*2c50*/  FSETP.GEU.AND P3, PT, R12, RZ, PT ;  /* 0x000000ff0c00720b */ /* 0x000fc80003f6e000 */
[----:B------:R-:W-:Y:S02]  /*2c60*/  @P0 FSEL R42, R12, RZ, P3 ;  /* 0x000000ff0c2a0208 */ /* 0x000fe40001800000 */
[----:B------:R-:W-:-:S05]  /*2c70*/  SEL R12, R31, RZ, P2 ;  /* 0x000000ff1f0c7207 */ /* 0x000fca0001000000 */
[----:B------:R-:W-:-:S04]  /*2c80*/  FADD R12, R12, 9.9999997473787516356e-06 ;  /* 0x3727c5ac0c0c7421 */ /* 0x000fc80000000000 */
[----:B------:R-:W1:Y:S01]  /*2c90*/  MUFU.SQRT R14, R12 ;  /* 0x0000000c000e7308 */ /* 0x000e620000002000 */
[----:B------:R-:W-:-:S05]  /*2ca0*/  SEL R16, R43, RZ, P1 ;  /* 0x000000ff2b107207 */ /* 0x000fca0000800000 */
[----:B------:R-:W-:Y:S01]  /*2cb0*/  FADD R16, R16, 9.9999997473787516356e-06 ;  /* 0x3727c5ac10107421 */ /* 0x000fe20000000000 */
[C---:B-1----:R-:W-:Y:S02]  /*2cc0*/  FSETP.GT.AND P4, PT, R14.reuse, 8.50705917302346158658e+37, PT ;  /* 0x7e8000000e00780b */ /* 0x042fe40003f84000 */
[----:B------:R-:W-:Y:S01]  /*2cd0*/  FSETP.GEU.AND P3, PT, R14, 1.175494350822287508e-38, PT ;  /* 0x008000000e00780b */ /* 0x000fe20003f6e000 */
[----:B------:R-:W1:Y:S01]  /*2ce0*/  MUFU.SQRT R13, R16 ;  /* 0x00000010000d7308 */ /* 0x000e620000002000 */
[----:B------:R-:W-:-:S09]  /*2cf0*/  FSEL R17, R71, 1, P4 ;  /* 0x3f80000047117808 */ /* 0x000fd20002000000 */
[----:B------:R-:W-:-:S04]  /*2d00*/  @P4 FMUL R14, R14, 0.25 ;  /* 0x3e8000000e0e4820 */ /* 0x000fc80000400000 */
[----:B------:R-:W-:Y:S01]  /*2d10*/  @!P3 FMUL R14, R14, 16777216 ;  /* 0x4b8000000e0eb820 */ /* 0x000fe20000400000 */
[----:B-1----:R-:W-:-:S05]  /*2d20*/  FSETP.GT.AND P4, PT, R13, 8.50705917302346158658e+37, PT ;  /* 0x7e8000000d00780b */ /* 0x002fca0003f84000 */
[----:B------:R-:W1:Y:S01]  /*2d30*/  MUFU.RCP R14, R14 ;  /* 0x0000000e000e7308 */ /* 0x000e620000001000 */
[----:B------:R-:W-:Y:S01]  /*2d40*/  FSETP.GEU.AND P5, PT, R13, 1.175494350822287508e-38, PT ;  /* 0x008000000d00780b */ /* 0x000fe20003fae000 */
[----:B------:R-:W-:-:S06]  /*2d50*/  @!P3 FMUL R17, R17, 16777216 ;  /* 0x4b8000001111b820 */ /* 0x000fcc0000400000 */
[----:B------:R-:W-:Y:S01]  /*2d60*/  @P4 FMUL R13, R13, 0.25 ;  /* 0x3e8000000d0d4820 */ /* 0x000fe20000400000 */
[----:B-1----:R-:W-:-:S05]  /*2d70*/  FMUL R16, R14, R17 ;  /* 0x000000110e107220 */ /* 0x002fca0000400000 */
[----:B------:R-:W-:Y:S01]  /*2d80*/  @!P5 FMUL R13, R13, 16777216 ;  /* 0x4b8000000d0dd820 */ /* 0x000fe20000400000 */
[----:B------:R-:W-:-:S05]  /*2d90*/  FMUL R16, R16, R23 ;  /* 0x0000001710107220 */ /* 0x000fca0000400000 */
[----:B------:R-:W1:Y:S01]  /*2da0*/  MUFU.RCP R13, R13 ;  /* 0x0000000d000d7308 */ /* 0x000e620000001000 */
[----:B------:R-:W-:Y:S01]  /*2db0*/  FFMA R16, R35, R16, R18 ;  /* 0x0000001023107223 */ /* 0x000fe20000000012 */
[----:B------:R-:W-:-:S04]  /*2dc0*/  FSEL R12, R71, 1, P4 ;  /* 0x3f800000470c7808 */ /* 0x000fc80002000000 */
[----:B------:R-:W-:Y:S01]  /*2dd0*/  FSETP.GEU.AND P3, PT, R16, RZ, PT ;  /* 0x000000ff1000720b */ /* 0x000fe20003f6e000 */
[----:B------:R-:W-:-:S03]  /*2de0*/  @!P5 FMUL R12, R12, 16777216 ;  /* 0x4b8000000c0cd820 */ /* 0x000fc60000400000 */
[----:B------:R-:W-:Y:S02]  /*2df0*/  FSEL R43, R16, RZ, P3 ;  /* 0x000000ff102b7208 */ /* 0x000fe40001800000 */
[----:B------:R-:W-:Y:S01]  /*2e00*/  SEL R16, R19, RZ, P1 ;  /* 0x000000ff13107207 */ /* 0x000fe20000800000 */
[----:B-1----:R-:W-:-:S04]  /*2e10*/  FMUL R12, R13, R12 ;  /* 0x0000000c0d0c7220 */ /* 0x002fc80000400000 */
[----:B------:R-:W-:Y:S01]  /*2e20*/  FADD R15, R15, -R16 ;  /* 0x800000100f0f7221 */ /* 0x000fe20000000000 */
[----:B------:R-:W-:Y:S02]  /*2e30*/  SEL R47, R47, RZ, P1 ;  /* 0x000000ff2f2f7207 */ /* 0x000fe40000800000 */
[----:B------:R-:W-:Y:S01]  /*2e40*/  SEL R14, R51, RZ, P1 ;  /* 0x000000ff330e7207 */ /* 0x000fe20000800000 */
[----:B------:R-:W-:-:S04]  /*2e50*/  FMUL R12, R15, R12 ;  /* 0x0000000c0f0c7220 */ /* 0x000fc80000400000 */
[----:B------:R-:W-:-:S05]  /*2e60*/  FFMA R12, R47, R12, R14 ;  /* 0x0000000c2f0c7223 */ /* 0x000fca000000000e */
[----:B------:R-:W-:-:S04]  /*2e70*/  FSETP.GEU.AND P3, PT, R12, RZ, PT ;  /* 0x000000ff0c00720b */ /* 0x000fc80003f6e000 */
[----:B------:R-:W-:Y:S02]  /*2e80*/  @P0 FSEL R43, R12, RZ, P3 ;  /* 0x000000ff0c2b0208 */ /* 0x000fe40001800000 */
[----:B------:R-:W-:-:S04]  /*2e90*/  LEA.HI R12, R58, R9, RZ, 0x5 ;  /* 0x000000093a0c7211 */ /* 0x000fc800078f28ff */
[----:B------:R-:W-:-:S05]  /*2ea0*/  LOP3.LUT R12, R12, 0xffffffe0, RZ, 0xc0, !PT ;  /* 0xffffffe00c0c7812 */ /* 0x000fca00078ec0ff */
[----:B------:R-:W-:Y:S01]  /*2eb0*/  IMAD.IADD R9, R9, 0x1, -R12 ;  /* 0x0000000109097824 */ /* 0x000fe200078e0a0c */
[----:B------:R-:W-:-:S03]  /*2ec0*/  CS2R R16, SRZ ;  /* 0x0000000000107805 */ /* 0x000fc6000001ff00 */
[C---:B0-----:R-:W-:Y:S02]  /*2ed0*/  IMAD.WIDE R28, R9.reuse, 0x4, R32 ;  /* 0x00000004091c7825 */ /* 0x041fe400078e0220 */
[----:B------:R-:W0:Y:S01]  /*2ee0*/  LDC.64 R32, c[0x0][0x220] ;  /* 0x00008800ff207b82 */ /* 0x000e220000000a00 */
[----:B------:R-:W-:Y:S01]  /*2ef0*/  CS2R R18, SRZ ;  /* 0x0000000000127805 */ /* 0x000fe2000001ff00 */
[----:B------:R-:W-:Y:S01]  /*2f00*/  IMAD.WIDE R20, R9, 0x4, R76 ;  /* 0x0000000409147825 */ /* 0x000fe200078e024c */
[----:B------:R-:W-:-:S03]  /*2f10*/  CS2R R22, SRZ ;  /* 0x0000000000167805 */ /* 0x000fc6000001ff00 */
[----:B------:R-:W-:Y:S01]  /*2f20*/  IMAD.IADD R13, R9, 0x1, R2 ;  /* 0x00000001090d7824 */ /* 0x000fe200078e0202 */
[----:B------:R1:W3:Y:S03]  /*2f30*/  @P1 LDG.E.EL.128 R16, desc[UR6][R20.64+-0x40] ;  /* 0xffffc00614101981 */ /* 0x0002e6000c2e1d00 */
[----:B------:R-:W-:Y:S01]  /*2f40*/  IMAD.WIDE R24, R13, 0x4, R66 ;  /* 0x000000040d187825 */ /* 0x000fe200078e0242 */
[----:B-1----:R-:W-:-:S06]  /*2f50*/  CS2R R20, SRZ ;  /* 0x0000000000147805 */ /* 0x002fcc000001ff00 */
[----:B------:R1:W5:Y:S01]  /*2f60*/  @P2 LDG.E.EL.128 R20, desc[UR6][R24.64] ;  /* 0x0000000618142981 */ /* 0x000362000c2e1d00 */
[----:B------:R-:W-:Y:S01]  /*2f70*/  CS2R R30, SRZ ;  /* 0x00000000001e7805 */ /* 0x000fe2000001ff00 */
[----:B------:R-:W-:Y:S01]  /*2f80*/  VIADD R13, R13, 0xfffffff0 ;  /* 0xfffffff00d0d7836 */ /* 0x000fe20000000000 */
[----:B-1----:R-:W-:Y:S01]  /*2f90*/  CS2R R24, SRZ ;  /* 0x0000000000187805 */ /* 0x002fe2000001ff00 */
[----:B0-----:R-:W-:-:S05]  /*2fa0*/  IMAD.WIDE R32, R9, 0x4, R32 ;  /* 0x0000000409207825 */ /* 0x001fca00078e0220 */
[----:B------:R0:W5:Y:S01]  /*2fb0*/  @P2 LDG.E.EL.128 R24, desc[UR6][R28.64] ;  /* 0x000000061c182981 */ /* 0x000162000c2e1d00 */
[----:B------:R-:W-:Y:S01]  /*2fc0*/  IMAD.WIDE R68, R13, 0x4, R68 ;  /* 0x000000040d447825 */ /* 0x000fe200078e0244 */
[----:B------:R-:W-:Y:S02]  /*2fd0*/  CS2R R12, SRZ ;  /* 0x00000000000c7805 */ /* 0x000fe4000001ff00 */
[----:B------:R-:W-:-:S06]  /*2fe0*/  CS2R R14, SRZ ;  /* 0x00000000000e7805 */ /* 0x000fcc000001ff00 */
[----:B------:R1:W5:Y:S01]  /*2ff0*/  @P1 LDG.E.EL.128 R12, desc[UR6][R68.64] ;  /* 0x00000006440c1981 */ /* 0x000362000c2e1d00 */
[----:B0-----:R-:W-:-:S06]  /*3000*/  CS2R R28, SRZ ;  /* 0x00000000001c7805 */ /* 0x001fcc000001ff00 */
[----:B------:R0:W5:Y:S01]  /*3010*/  @P2 LDG.E.EL.128 R28, desc[UR6][R32.64] ;  /* 0x00000006201c2981 */ /* 0x000162000c2e1d00 */
[----:B------:R-:W-:Y:S01]  /*3020*/  CS2R R34, SRZ ;  /* 0x0000000000227805 */ /* 0x000fe2000001ff00 */
[C---:B--2---:R-:W-:Y:S01]  /*3030*/  IMAD.WIDE R36, R9.reuse, 0x4, R36 ;  /* 0x0000000409247825 */ /* 0x044fe200078e0224 */
[----:B------:R-:W-:Y:S02]  /*3040*/  CS2R R38, SRZ ;  /* 0x0000000000267805 */ /* 0x000fe4000001ff00 */
[----:B------:R-:W-:Y:S01]  /*3050*/  P2R R46, PR, RZ, 0x1 ;  /* 0x00000001ff2e7803 */ /* 0x000fe20000000000 */
[----:B-1----:R-:W1:Y:S01]  /*3060*/  LDC.64 R68, c[0x0][0x248] ;  /* 0x00009200ff447b82 */ /* 0x002e620000000a00 */
[----:B0-----:R-:W-:Y:S01]  /*3070*/  CS2R R32, SRZ ;  /* 0x0000000000207805 */ /* 0x001fe2000001ff00 */
[----:B----4-:R-:W-:-:S05]  /*3080*/  IMAD.WIDE R40, R9, 0x4, R40 ;  /* 0x0000000409287825 */ /* 0x010fca00078e0228 */
[----:B------:R0:W2:Y:S02]  /*3090*/  @P2 LDG.E.EL.128 R32, desc[UR6][R36.64] ;  /* 0x0000000624202981 */ /* 0x0000a4000c2e1d00 */
[----:B0-----:R-:W-:-:S06]  /*30a0*/  CS2R R36, SRZ ;  /* 0x0000000000247805 */ /* 0x001fcc000001ff00 */
[----:B------:R0:W4:Y:S01]  /*30b0*/  @P2 LDG.E.EL.128 R36, desc[UR6][R40.64] ;  /* 0x0000000628242981 */ /* 0x000122000c2e1d00 */
[----:B---3--:R-:W-:Y:S02]  /*30c0*/  SEL R47, R18, RZ, P1 ;  /* 0x000000ff122f7207 */ /* 0x008fe40000800000 */
[----:B------:R-:W-:Y:S02]  /*30d0*/  SEL R51, R16, RZ, P1 ;  /* 0x000000ff10337207 */ /* 0x000fe40000800000 */
[----:B------:R-:W-:Y:S02]  /*30e0*/  SEL R50, R17, RZ, P1 ;  /* 0x000000ff11327207 */ /* 0x000fe40000800000 */
[----:B-----5:R-:W-:Y:S02]  /*30f0*/  SEL R21, R21, RZ, P2 ;  /* 0x000000ff15157207 */ /* 0x020fe40001000000 */
[----:B0-----:R-:W-:Y:S02]  /*3100*/  SEL R40, R24, RZ, P2 ;  /* 0x000000ff18287207 */ /* 0x001fe40001000000 */
[----:B------:R-:W-:-:S02]  /*3110*/  SEL R15, R15, RZ, P1 ;  /* 0x000000ff0f0f7207 */ /* 0x000fc40000800000 */
[----:B------:R-:W-:Y:S02]  /*3120*/  SEL R28, R28, RZ, P2 ;  /* 0x000000ff1c1c7207 */ /* 0x000fe40001000000 */
[----:B------:R-:W-:-:S03]  /*3130*/  SEL R41, R30, RZ, P2 ;  /* 0x000000ff1e297207 */ /* 0x000fc60001000000 */
[----:B------:R-:W-:Y:S01]  /*3140*/  FADD R30, R28, 9.9999997473787516356e-06 ;  /* 0x3727c5ac1c1e7421 */ /* 0x000fe20000000000 */
[----:B------:R-:W-:Y:S02]  /*3150*/  SEL R28, R19, RZ, P1 ;  /* 0x000000ff131c7207 */ /* 0x000fe40000800000 */
[----:B------:R-:W-:Y:S01]  /*3160*/  SEL R29, R29, RZ, P2 ;  /* 0x000000ff1d1d7207 */ /* 0x000fe20001000000 */
[----:B------:R-:W0:Y:S01]  /*3170*/  MUFU.SQRT R24, R30 ;  /* 0x0000001e00187308 */ /* 0x000e220000002000 */
[----:B------:R-:W-:Y:S01]  /*3180*/  SEL R14, R14, RZ, P1 ;  /* 0x000000ff0e0e7207 */ /* 0x000fe20000800000 */
[----:B------:R-:W-:Y:S02]  /*3190*/  FADD R28, R15, -R28 ;  /* 0x8000001c0f1c7221 */ /* 0x000fe40000000000 */
[----:B------:R-:W-:Y:S02]  /*31a0*/  FADD R15, R29, 9.9999997473787516356e-06 ;  /* 0x3727c5ac1d0f7421 */ /* 0x000fe40000000000 */
[----:B------:R-:W-:Y:S01]  /*31b0*/  FADD R47, R14, -R47 ;  /* 0x8000002f0e2f7221 */ /* 0x000fe20000000000 */
[----:B------:R-:W-:Y:S01]  /*31c0*/  FADD R14, R41, 9.9999997473787516356e-06 ;  /* 0x3727c5ac290e7421 */ /* 0x000fe20000000000 */
[----:B------:R-:W3:Y:S01]  /*31d0*/  MUFU.SQRT R29, R15 ;  /* 0x0000000f001d7308 */ /* 0x000ee20000002000 */
[----:B------:R-:W-:-:S07]  /*31e0*/  SEL R25, R25, RZ, P2 ;  /* 0x000000ff19197207 */ /* 0x000fce0001000000 */
[----:B------:R5:W1:Y:S01]  /*31f0*/  MUFU.SQRT R41, R14 ;  /* 0x0000000e00297308 */ /* 0x000a620000002000 */
[----:B0-----:R-:W-:Y:S02]  /*3200*/  FSETP.GEU.AND P0, PT, R24, 1.175494350822287508e-38, PT ;  /* 0x008000001800780b */ /* 0x001fe40003f0e000 */
[----:B------:R-:W-:Y:S01]  /*3210*/  SEL R48, R31, RZ, P2 ;  /* 0x000000ff1f307207 */ /* 0x000fe20001000000 */
[----:B------:R-:W-:Y:S01]  /*3220*/  FADD R21, R21, -R25 ;  /* 0x8000001915157221 */ /* 0x000fe20000000000 */
[----:B------:R-:W-:Y:S02]  /*3230*/  P2R R31, PR, RZ, 0x1 ;  /* 0x00000001ff1f7803 */ /* 0x000fe40000000000 */
[----:B------:R-:W-:Y:S02]  /*3240*/  SEL R12, R12, RZ, P1 ;  /* 0x000000ff0c0c7207 */ /* 0x000fe40000800000 */
[----:B-----5:R-:W-:Y:S02]  /*3250*/  LEA.HI R14, R58, R8, RZ, 0x4 ;  /* 0x000000083a0e7211 */ /* 0x020fe400078f20ff */
[----:B---3--:R-:W-:-:S02]  /*3260*/  FSETP.GEU.AND P0, PT, R29, 1.175494350822287508e-38, PT ;  /* 0x008000001d00780b */ /* 0x008fc40003f0e000 */
[----:B------:R-:W-:Y:S02]  /*3270*/  SHF.R.S32.HI R25, RZ, 0x4, R14 ;  /* 0x00000004ff197819 */ /* 0x000fe4000001140e */
[----:B------:R-:W-:Y:S01]  /*3280*/  SEL R13, R13, RZ, P1 ;  /* 0x000000ff0d0d7207 */ /* 0x000fe20000800000 */
[----:B------:R-:W-:Y:S01]  /*3290*/  FADD R51, R12, -R51 ;  /* 0x800000330c337221 */ /* 0x000fe20000000000 */
[----:B------:R-:W-:Y:S02]  /*32a0*/  P2R R15, PR, RZ, 0x1 ;  /* 0x00000001ff0f7803 */ /* 0x000fe40000000000 */
[----:B-1----:R-:W-:Y:S02]  /*32b0*/  FSETP.GEU.AND P0, PT, R41, 1.175494350822287508e-38, PT ;  /* 0x008000002900780b */ /* 0x002fe40003f0e000 */
[----:B------:R-:W-:Y:S01]  /*32c0*/  LEA.HI R12, R14, R25, RZ, 0x1 ;  /* 0x000000190e0c7211 */ /* 0x000fe200078f08ff */
[----:B------:R-:W-:Y:S01]  /*32d0*/  FADD R49, R13, -R50 ;  /* 0x800000320d317221 */ /* 0x000fe20000000000 */
[----:B------:R-:W-:Y:S01]  /*32e0*/  SEL R22, R22, RZ, P2 ;  /* 0x000000ff16167207 */ /* 0x000fe20001000000 */
[----:B------:R-:W-:Y:S01]  /*32f0*/  FADD R13, R48, 9.9999997473787516356e-06 ;  /* 0x3727c5ac300d7421 */ /* 0x000fe20000000000 */
[----:B------:R-:W-:-:S02]  /*3300*/  SEL R26, R26, RZ, P2 ;  /* 0x000000ff1a1a7207 */ /* 0x000fc40001000000 */
[----:B------:R-:W-:Y:S02]  /*3310*/  SEL R23, R23, RZ, P2 ;  /* 0x000000ff17177207 */ /* 0x000fe40001000000 */
[----:B------:R-:W-:Y:S02]  /*3320*/  SEL R27, R27, RZ, P2 ;  /* 0x000000ff1b1b7207 */ /* 0x000fe40001000000 */
[----:B------:R-:W-:Y:S02]  /*3330*/  P2R R18, PR, RZ, 0x1 ;  /* 0x00000001ff127803 */ /* 0x000fe40000000000 */
[----:B------:R-:W-:Y:S02]  /*3340*/  LOP3.LUT R12, R12, 0x3ffffe, RZ, 0xc0, !PT ;  /* 0x003ffffe0c0c7812 */ /* 0x000fe400078ec0ff */
[----:B------:R-:W-:Y:S02]  /*3350*/  SEL R20, R20, RZ, P2 ;  /* 0x000000ff14147207 */ /* 0x000fe40001000000 */
[----:B------:R-:W-:Y:S01]  /*3360*/  ISETP.NE.AND P0, PT, R15, RZ, PT ;  /* 0x000000ff0f00720c */ /* 0x000fe20003f05270 */
[----:B------:R0:W1:Y:S01]  /*3370*/  MUFU.SQRT R48, R13 ;  /* 0x0000000d00307308 */ /* 0x0000620000002000 */
[----:B------:R-:W-:Y:S01]  /*3380*/  LOP3.LUT R15, R14, 0x1fffd0, RZ, 0xc0, !PT ;  /* 0x001fffd00e0f7812 */ /* 0x000fe200078ec0ff */
[----:B------:R-:W-:Y:S01]  /*3390*/  FADD R22, R22, -R26 ;  /* 0x8000001a16167221 */ /* 0x000fe20000000000 */
[----:B------:R-:W-:Y:S01]  /*33a0*/  FADD R23, R23, -R27 ;  /* 0x8000001b17177221 */ /* 0x000fe20000000000 */
[----:B------:R-:W-:Y:S01]  /*33b0*/  IMAD.IADD R25, R25, 0x1, -R12 ;  /* 0x0000000119197824 */ /* 0x000fe200078e0a0c */
[-C--:B------:R-:W-:Y:S01]  /*33c0*/  LEA.HI R26, R58, R54.reuse, RZ, 0x4 ;  /* 0x000000363a1a7211 */ /* 0x080fe200078f20ff */
[----:B------:R-:W-:Y:S01]  /*33d0*/  FADD R20, R20, -R40 ;  /* 0x8000002814147221 */ /* 0x000fe20000000000 */
[----:B------:R-:W-:-:S02]  /*33e0*/  LEA.HI R54, R58, R54, RZ, 0x5 ;  /* 0x000000363a367211 */ /* 0x000fc400078f28ff */
[-C--:B0-----:R-:W-:Y:S01]  /*33f0*/  LEA.HI R13, R58, R56.reuse, RZ, 0x4 ;  /* 0x000000383a0d7211 */ /* 0x081fe200078f20ff */
[----:B------:R-:W-:Y:S01]  /*3400*/  IMAD.IADD R40, R8, 0x1, -R15 ;  /* 0x0000000108287824 */ /* 0x000fe200078e0a0f */
[CC--:B------:R-:W-:Y:S02]  /*3410*/  LEA.HI R12, R58.reuse, R55.reuse, RZ, 0x4 ;  /* 0x000000373a0c7211 */ /* 0x0c0fe400078f20ff */
[C---:B------:R-:W-:Y:S02]  /*3420*/  LEA.HI R27, R58.reuse, R55, RZ, 0x5 ;  /* 0x000000373a1b7211 */ /* 0x040fe400078f28ff */
[C---:B------:R-:W-:Y:S02]  /*3430*/  LEA.HI R56, R58.reuse, R56, RZ, 0x5 ;  /* 0x000000383a387211 */ /* 0x040fe400078f28ff */
[----:B------:R-:W-:Y:S02]  /*3440*/  LEA.HI R58, R58, R8, RZ, 0x5 ;  /* 0x000000083a3a7211 */ /* 0x000fe400078f28ff */
[----:B------:R-:W-:-:S04]  /*3450*/  SHF.R.S32.HI R8, RZ, 0x4, R13 ;  /* 0x00000004ff087819 */ /* 0x000fc8000001140d */
[----:B------:R-:W-:Y:S01]  /*3460*/  LEA.HI R13, R13, R8, RZ, 0x1 ;  /* 0x000000080d0d7211 */ /* 0x000fe200078f08ff */
[----:B------:R-:W-:-:S03]  /*3470*/  IMAD.SHL.U32 R56, R56, 0x400, RZ ;  /* 0x0000040038387824 */ /* 0x000fc600078e00ff */
[----:B------:R-:W-:-:S05]  /*3480*/  LOP3.LUT R13, R13, 0x3ffffe, RZ, 0xc0, !PT ;  /* 0x003ffffe0d0d7812 */ /* 0x000fca00078ec0ff */
[----:B------:R-:W-:Y:S01]  /*3490*/  IMAD.IADD R8, R8, 0x1, -R13 ;  /* 0x0000000108087824 */ /* 0x000fe200078e0a0d */
[----:B------:R-:W-:Y:S01]  /*34a0*/  LOP3.LUT R13, R56, 0xffff8000, RZ, 0xc0, !PT ;  /* 0xffff8000380d7812 */ /* 0x000fe200078ec0ff */
[----:B------:R-:W-:-:S04]  /*34b0*/  IMAD.SHL.U32 R58, R58, 0x400, RZ ;  /* 0x000004003a3a7824 */ /* 0x000fc800078e00ff */
[----:B------:R-:W-:-:S04]  /*34c0*/  IMAD R13, R40, 0x800, R13 ;  /* 0x00000800280d7824 */ /* 0x000fc800078e020d */
[----:B------:R-:W-:Y:S01]  /*34d0*/  IMAD R8, R8, 0x400, R13 ;  /* 0x0000040008087824 */ /* 0x000fe200078e020d */
[----:B------:R-:W-:Y:S01]  /*34e0*/  SHF.R.S32.HI R13, RZ, 0x4, R12 ;  /* 0x00000004ff0d7819 */ /* 0x000fe2000001140c */
[----:B------:R-:W-:Y:S01]  /*34f0*/  IMAD R15, R40, 0x800, R59 ;  /* 0x00000800280f7824 */ /* 0x000fe200078e023b */
[----:B------:R-:W-:Y:S02]  /*3500*/  LOP3.LUT R58, R58, 0xffff8000, RZ, 0xc0, !PT ;  /* 0xffff80003a3a7812 */ /* 0x000fe400078ec0ff */
[----:B------:R-:W-:-:S03]  /*3510*/  LEA.HI R12, R12, R13, RZ, 0x1 ;  /* 0x0000000d0c0c7211 */ /* 0x000fc600078f08ff */
[----:B------:R-:W-:Y:S01]  /*3520*/  IMAD.IADD R58, R58, 0x1, R15 ;  /* 0x000000013a3a7824 */ /* 0x000fe200078e020f */
[----:B------:R-:W-:Y:S02]  /*3530*/  LOP3.LUT R12, R12, 0x3ffffe, RZ, 0xc0, !PT ;  /* 0x003ffffe0c0c7812 */ /* 0x000fe400078ec0ff */
[----:B------:R-:W-:Y:S01]  /*3540*/  CS2R R14, SRZ ;  /* 0x00000000000e7805 */ /* 0x000fe2000001ff00 */
[----:B------:R-:W-:Y:S02]  /*3550*/  IMAD R25, R25, 0x400, R58 ;  /* 0x0000040019197824 */ /* 0x000fe400078e023a */
[----:B------:R-:W-:Y:S01]  /*3560*/  IMAD.IADD R58, R13, 0x1, -R12 ;  /* 0x000000010d3a7824 */ /* 0x000fe200078e0a0c */
[----:B------:R-:W-:Y:S01]  /*3570*/  CS2R R12, SRZ ;  /* 0x00000000000c7805 */ /* 0x000fe2000001ff00 */
[----:B------:R-:W-:-:S05]  /*3580*/  IMAD.WIDE R16, R9, 0x4, R68 ;  /* 0x0000000409107825 */ /* 0x000fca00078e0244 */
[----:B------:R0:W3:Y:S01]  /*3590*/  @P1 LDG.E.EL.128 R12, desc[UR6][R16.64+-0x40] ;  /* 0xffffc006100c1981 */ /* 0x0000e2000c2e1d00 */
[----:B--2---:R-:W-:Y:S02]  /*35a0*/  SEL R32, R32, RZ, P2 ;  /* 0x000000ff20207207 */ /* 0x004fe40001000000 */
[----:B------:R-:W-:Y:S02]  /*35b0*/  SEL R33, R33, RZ, P2 ;  /* 0x000000ff21217207 */ /* 0x000fe40001000000 */
[----:B------:R-:W-:Y:S02]  /*35c0*/  SEL R34, R34, RZ, P2 ;  /* 0x000000ff22227207 */ /* 0x000fe40001000000 */
[----:B------:R-:W-:Y:S02]  /*35d0*/  SEL R35, R35, RZ, P2 ;  /* 0x000000ff23237207 */ /* 0x000fe40001000000 */
[----:B----4-:R-:W-:Y:S02]  /*35e0*/  SEL R36, R36, RZ, P2 ;  /* 0x000000ff24247207 */ /* 0x010fe40001000000 */
[----:B------:R-:W-:-:S02]  /*35f0*/  SEL R37, R37, RZ, P2 ;  /* 0x000000ff25257207 */ /* 0x000fc40001000000 */
[----:B------:R-:W-:Y:S02]  /*3600*/  SEL R38, R38, RZ, P2 ;  /* 0x000000ff26267207 */ /* 0x000fe40001000000 */
[----:B------:R-:W-:Y:S02]  /*3610*/  SEL R39, R39, RZ, P2 ;  /* 0x000000ff27277207 */ /* 0x000fe40001000000 */
[----:B------:R-:W-:-:S04]  /*3620*/  FSETP.GT.AND P2, PT, R24, 8.50705917302346158658e+37, PT ;  /* 0x7e8000001800780b */ /* 0x000fc80003f44000 */
[----:B------:R-:W-:-:S09]  /*3630*/  FSEL R2, R71, 1, P2 ;  /* 0x3f80000047027808 */ /* 0x000fd20001000000 */
[----:B------:R-:W-:Y:S01]  /*3640*/  @P2 FMUL R24, R24, 0.25 ;  /* 0x3e80000018182820 */ /* 0x000fe20000400000 */
[----:B------:R-:W-:-:S04]  /*3650*/  FSETP.GT.AND P2, PT, R29, 8.50705917302346158658e+37, PT ;  /* 0x7e8000001d00780b */ /* 0x000fc80003f44000 */
[----:B------:R-:W-:-:S09]  /*3660*/  FSEL R30, R71, 1, P2 ;  /* 0x3f800000471e7808 */ /* 0x000fd20001000000 */
[----:B------:R-:W-:Y:S01]  /*3670*/  @P2 FMUL R29, R29, 0.25 ;  /* 0x3e8000001d1d2820 */ /* 0x000fe20000400000 */
[----:B------:R-:W-:Y:S01]  /*3680*/  FSETP.GT.AND P2, PT, R41, 8.50705917302346158658e+37, PT ;  /* 0x7e8000002900780b */ /* 0x000fe20003f44000 */
[----:B------:R-:W-:Y:S01]  /*3690*/  IMAD.SHL.U32 R27, R27, 0x400, RZ ;  /* 0x000004001b1b7824 */ /* 0x000fe200078e00ff */
[----:B------:R-:W-:Y:S02]  /*36a0*/  P2R R19, PR, RZ, 0x1 ;  /* 0x00000001ff137803 */ /* 0x000fe40000000000 */
[----:B------:R-:W-:Y:S02]  /*36b0*/  ISETP.NE.AND P0, PT, R31, RZ, PT ;  /* 0x000000ff1f00720c */ /* 0x000fe40003f05270 */
[----:B------:R-:W-:Y:S02]  /*36c0*/  FSEL R31, R71, 1, P2 ;  /* 0x3f800000471f7808 */ /* 0x000fe40001000000 */
[----:B------:R-:W-:-:S05]  /*36d0*/  LOP3.LUT R27, R27, 0xffff8000, RZ, 0xc0, !PT ;  /* 0xffff80001b1b7812 */ /* 0x000fca00078ec0ff */
[----:B------:R-:W-:Y:S01]  /*36e0*/  @P2 FMUL R41, R41, 0.25 ;  /* 0x3e80000029292820 */ /* 0x000fe20000400000 */
[----:B-1----:R-:W-:Y:S01]  /*36f0*/  FSETP.GT.AND P2, PT, R48, 8.50705917302346158658e+37, PT ;  /* 0x7e8000003000780b */ /* 0x002fe20003f44000 */
[----:B------:R-:W-:Y:S01]  /*3700*/  IMAD R27, R40, 0x800, R27 ;  /* 0x00000800281b7824 */ /* 0x000fe200078e021b */
[----:B------:R-:W-:Y:S02]  /*3710*/  FSETP.GEU.AND P5, PT, R48, 1.175494350822287508e-38, PT ;  /* 0x008000003000780b */ /* 0x000fe40003fae000 */
[----:B------:R-:W-:Y:S01]  /*3720*/  FSEL R50, R71, 1, P2 ;  /* 0x3f80000047327808 */ /* 0x000fe20001000000 */
[----:B------:R-:W-:-:S08]  /*3730*/  IMAD R27, R58, 0x400, R27 ;  /* 0x000004003a1b7824 */ /* 0x000fd000078e021b */
[----:B------:R-:W-:Y:S01]  /*3740*/  @P2 FMUL R48, R48, 0.25 ;  /* 0x3e80000030302820 */ /* 0x000fe20000400000 */
[----:B------:R-:W-:Y:S01]  /*3750*/  P2R R66, PR, RZ, 0x1 ;  /* 0x00000001ff427803 */ /* 0x000fe20000000000 */
[----:B------:R-:W-:-:S05]  /*3760*/  IMAD.SHL.U32 R54, R54, 0x400, RZ ;  /* 0x0000040036367824 */ /* 0x000fca00078e00ff */
[----:B0-----:R-:W-:Y:S01]  /*3770*/  LOP3.LUT R17, R54, 0xffff8000, RZ, 0xc0, !PT ;  /* 0xffff800036117812 */ /* 0x001fe200078ec0ff */
[----:B------:R-:W0:Y:S01]  /*3780*/  S2R R77, SR_TID.X ;  /* 0x00000000004d7919 */ /* 0x000e220000002100 */
[----:B------:R-:W-:Y:S01]  /*3790*/  @!P5 FMUL R48, R48, 16777216 ;  /* 0x4b8000003030d820 */ /* 0x000fe20000400000 */
[----:B------:R-:W-:Y:S01]  /*37a0*/  @!P5 FMUL R50, R50, 16777216 ;  /* 0x4b8000003232d820 */ /* 0x000fe20000400000 */
[----:B------:R-:W-:Y:S01]  /*37b0*/  ISETP.NE.AND P5, PT, R60, RZ, PT ;  /* 0x000000ff3c00720c */ /* 0x000fe20003fa5270 */
[----:B------:R-:W-:-:S05]  /*37c0*/  IMAD.SHL.U32 R60, R73, 0x400, RZ ;  /* 0x00000400493c7824 */ /* 0x000fca00078e00ff */
[----:B------:R-:W-:Y:S02]  /*37d0*/  LOP3.LUT R60, R60, 0xc00, RZ, 0xc0, !PT ;  /* 0x00000c003c3c7812 */ /* 0x000fe400078ec0ff */
[----:B0-----:R-:W-:-:S04]  /*37e0*/  LOP3.LUT R77, R77, 0x40, RZ, 0xc0, !PT ;  /* 0x000000404d4d7812 */ /* 0x001fc800078ec0ff */
[----:B------:R-:W-:Y:S01]  /*37f0*/  SHF.R.U32.HI R77, RZ, 0x2, R77 ;  /* 0x00000002ff4d7819 */ /* 0x000fe2000001164d */
[----:B------:R-:W-:Y:S01]  /*3800*/  IMAD.IADD R27, R59, 0x1, R27 ;  /* 0x000000013b1b7824 */ /* 0x000fe200078e021b */
[----:B---3--:R-:W-:-:S05]  /*3810*/  SEL R12, R12, RZ, P1 ;  /* 0x000000ff0c0c7207 */ /* 0x008fca0000800000 */
[----:B------:R-:W-:-:S04]  /*3820*/  FADD R12, R12, 9.9999997473787516356e-06 ;  /* 0x3727c5ac0c0c7421 */ /* 0x000fc80000000000 */
[----:B------:R-:W0:Y:S01]  /*3830*/  MUFU.SQRT R55, R12 ;  /* 0x0000000c00377308 */ /* 0x000e220000002000 */
[----:B------:R-:W-:Y:S02]  /*3840*/  SEL R13, R13, RZ, P1 ;  /* 0x000000ff0d0d7207 */ /* 0x000fe40000800000 */
[----:B------:R-:W-:Y:S02]  /*3850*/  SEL R14, R14, RZ, P1 ;  /* 0x000000ff0e0e7207 */ /* 0x000fe40000800000 */
[----:B------:R-:W-:Y:S01]  /*3860*/  SEL R15, R15, RZ, P1 ;  /* 0x000000ff0f0f7207 */ /* 0x000fe20000800000 */
[----:B------:R-:W-:Y:S02]  /*3870*/  FADD R13, R13, 9.9999997473787516356e-06 ;  /* 0x3727c5ac0d0d7421 */ /* 0x000fe40000000000 */
[----:B------:R-:W-:Y:S02]  /*3880*/  FADD R14, R14, 9.9999997473787516356e-06 ;  /* 0x3727c5ac0e0e7421 */ /* 0x000fe40000000000 */
[----:B------:R-:W1:Y:S01]  /*3890*/  MUFU.SQRT R58, R13 ;  /* 0x0000000d003a7308 */ /* 0x000e620000002000 */
[----:B------:R-:W-:Y:S01]  /*38a0*/  FADD R15, R15, 9.9999997473787516356e-06 ;  /* 0x3727c5ac0f0f7421 */ /* 0x000fe20000000000 */
[----:B0-----:R-:W-:-:S06]  /*38b0*/  FSETP.GT.AND P2, PT, R55, 8.50705917302346158658e+37, PT ;  /* 0x7e8000003700780b */ /* 0x001fcc0003f44000 */
[----:B------:R-:W0:Y:S08]  /*38c0*/  MUFU.SQRT R68, R14 ;  /* 0x0000000e00447308 */ /* 0x000e300000002000 */
[----:B------:R-:W2:Y:S01]  /*38d0*/  MUFU.SQRT R69, R15 ;  /* 0x0000000f00457308 */ /* 0x000ea20000002000 */
[C---:B------:R-:W-:Y:S01]  /*38e0*/  FSETP.GEU.AND P4, PT, R55.reuse, 1.175494350822287508e-38, PT ;  /* 0x008000003700780b */ /* 0x040fe20003f8e000 */
[----:B------:R-:W-:Y:S01]  /*38f0*/  @P2 FMUL R55, R55, 0.25 ;  /* 0x3e80000037372820 */ /* 0x000fe20000400000 */
[----:B------:R-:W-:-:S02]  /*3900*/  FSEL R56, R71, 1, P2 ;  /* 0x3f80000047387808 */ /* 0x000fc40001000000 */
[----:B-1----:R-:W-:Y:S02]  /*3910*/  FSETP.GT.AND P2, PT, R58, 8.50705917302346158658e+37, PT ;  /* 0x7e8000003a00780b */ /* 0x002fe40003f44000 */
[----:B0-----:R-:W-:Y:S02]  /*3920*/  FSETP.GT.AND P6, PT, R68, 8.50705917302346158658e+37, PT ;  /* 0x7e8000004400780b */ /* 0x001fe40003fc4000 */
[----:B--2---:R-:W-:Y:S02]  /*3930*/  FSETP.GT.AND P0, PT, R69, 8.50705917302346158658e+37, PT ;  /* 0x7e8000004500780b */ /* 0x004fe40003f04000 */
[----:B------:R-:W-:-:S07]  /*3940*/  FSETP.GEU.AND P3, PT, R58, 1.175494350822287508e-38, PT ;  /* 0x008000003a00780b */ /* 0x000fce0003f6e000 */
[----:B------:R-:W-:Y:S01]  /*3950*/  @P2 FMUL R58, R58, 0.25 ;  /* 0x3e8000003a3a2820 */ /* 0x000fe20000400000 */
[C---:B------:R-:W-:Y:S01]  /*3960*/  FSEL R67, R71.reuse, 1, P2 ;  /* 0x3f80000047437808 */ /* 0x040fe20001000000 */
[----:B------:R-:W-:Y:S01]  /*3970*/  IMAD R12, R40, 0x800, R17 ;  /* 0x00000800280c7824 */ /* 0x000fe200078e0211 */
[C---:B------:R-:W-:Y:S01]  /*3980*/  FSETP.GEU.AND P2, PT, R68.reuse, 1.175494350822287508e-38, PT ;  /* 0x008000004400780b */ /* 0x040fe20003f4e000 */
[----:B------:R-:W-:Y:S01]  /*3990*/  @P6 FMUL R68, R68, 0.25 ;  /* 0x3e80000044446820 */ /* 0x000fe20000400000 */
[----:B------:R-:W-:Y:S02]  /*39a0*/  FSEL R40, R71, 1, P6 ;  /* 0x3f80000047287808 */ /* 0x000fe40003000000 */
[----:B------:R-:W-:Y:S02]  /*39b0*/  FSETP.GEU.AND P6, PT, R69, 1.175494350822287508e-38, PT ;  /* 0x008000004500780b */ /* 0x000fe40003fce000 */
[----:B------:R-:W-:Y:S01]  /*39c0*/  FSEL R54, R71, 1, P0 ;  /* 0x3f80000047367808 */ /* 0x000fe20000000000 */
[----:B------:R-:W-:Y:S01]  /*39d0*/  @P0 FMUL R69, R69, 0.25 ;  /* 0x3e80000045450820 */ /* 0x000fe20000400000 */
[----:B------:R-:W-:-:S02]  /*39e0*/  ISETP.NE.AND P0, PT, R66, RZ, PT ;  /* 0x000000ff4200720c */ /* 0x000fc40003f05270 */
[----:B------:R-:W-:-:S11]  /*39f0*/  SHF.R.S32.HI R17, RZ, 0x4, R26 ;  /* 0x00000004ff117819 */ /* 0x000fd6000001141a */
[----:B------:R-:W-:Y:S01]  /*3a00*/  @!P0 FMUL R24, R24, 16777216 ;  /* 0x4b80000018188820 */ /* 0x000fe20000400000 */
[----:B------:R-:W-:Y:S01]  /*3a10*/  @!P0 FMUL R2, R2, 16777216 ;  /* 0x4b80000002028820 */ /* 0x000fe20000400000 */
[----:B------:R-:W-:Y:S02]  /*3a20*/  ISETP.NE.AND P0, PT, R19, RZ, PT ;  /* 0x000000ff1300720c */ /* 0x000fe40003f05270 */
[----:B------:R-:W-:-:S04]  /*3a30*/  LEA.HI R26, R26, R17, RZ, 0x1 ;  /* 0x000000111a1a7211 */ /* 0x000fc800078f08ff */
[----:B------:R-:W-:-:S07]  /*3a40*/  LOP3.LUT R26, R26, 0x3ffffe, RZ, 0xc0, !PT ;  /* 0x003ffffe1a1a7812 */ /* 0x000fce00078ec0ff */
[----:B------:R-:W-:Y:S01]  /*3a50*/  @!P0 FMUL R29, R29, 16777216 ;  /* 0x4b8000001d1d8820 */ /* 0x000fe20000400000 */
[----:B------:R-:W-:Y:S01]  /*3a60*/  @!P0 FMUL R30, R30, 16777216 ;  /* 0x4b8000001e1e8820 */ /* 0x000fe20000400000 */
[----:B------:R-:W-:Y:S01]  /*3a70*/  ISETP.NE.AND P0, PT, R18, RZ, PT ;  /* 0x000000ff1200720c */ /* 0x000fe20003f05270 */
[----:B------:R-:W-:Y:S02]  /*3a80*/  IMAD.IADD R13, R17, 0x1, -R26 ;  /* 0x00000001110d7824 */ /* 0x000fe400078e0a1a */
[----:B------:R-:W-:Y:S02]  /*3a90*/  IMAD.IADD R26, R59, 0x1, R8 ;  /* 0x000000013b1a7824 */ /* 0x000fe400078e0208 */
[----:B------:R-:W-:Y:S02]  /*3aa0*/  IMAD.SHL.U32 R8, R73, 0x40, RZ ;  /* 0x0000004049087824 */ /* 0x000fe400078e00ff */
[----:B------:R-:W-:-:S03]  /*3ab0*/  IMAD R12, R13, 0x400, R12 ;  /* 0x000004000d0c7824 */ /* 0x000fc600078e020c */
[----:B------:R-:W-:-:S03]  /*3ac0*/  LOP3.LUT R13, R8, 0x3fc0, RZ, 0xc0, !PT ;  /* 0x00003fc0080d7812 */ /* 0x000fc600078ec0ff */
[----:B------:R-:W-:Y:S01]  /*3ad0*/  @!P0 FMUL R41, R41, 16777216 ;  /* 0x4b80000029298820 */ /* 0x000fe20000400000 */
[----:B------:R-:W-:Y:S01]  /*3ae0*/  @!P0 FMUL R31, R31, 16777216 ;  /* 0x4b8000001f1f8820 */ /* 0x000fe20000400000 */
[----:B------:R-:W-:Y:S02]  /*3af0*/  ISETP.NE.AND P0, PT, R46, RZ, PT ;  /* 0x000000ff2e00720c */ /* 0x000fe40003f05270 */
[----:B------:R-:W-:-:S04]  /*3b00*/  LOP3.LUT R46, R70, 0xfc0, RZ, 0xc0, !PT ;  /* 0x00000fc0462e7812 */ /* 0x000fc800078ec0ff */
[----:B------:R-:W-:Y:S02]  /*3b10*/  IADD3 R46, R13, UR4, R46 ;  /* 0x000000040d2e7c10 */ /* 0x000fe4000fffe02e */
[----:B------:R-:W-:-:S04]  /*3b20*/  LOP3.LUT R13, R60, R74, RZ, 0xfc, !PT ;  /* 0x0000004a3c0d7212 */ /* 0x000fc800078efcff */
[----:B------:R-:W-:Y:S01]  /*3b30*/  LOP3.LUT R13, R13, 0x4, R72, 0xf8, !PT ;  /* 0x000000040d0d7812 */ /* 0x000fe200078ef848 */
[----:B------:R-:W-:Y:S01]  /*3b40*/  @!P4 FMUL R55, R55, 16777216 ;  /* 0x4b8000003737c820 */ /* 0x000fe20000400000 */
[----:B------:R-:W-:Y:S02]  /*3b50*/  @!P4 FMUL R56, R56, 16777216 ;  /* 0x4b8000003838c820 */ /* 0x000fe40000400000 */
[----:B------:R-:W-:Y:S02]  /*3b60*/  LOP3.LUT R8, R13, 0x8, R72, 0xf8, !PT ;  /* 0x000000080d087812 */ /* 0x000fe400078ef848 */
[----:B------:R-:W-:Y:S02]  /*3b70*/  ISETP.NE.AND P4, PT, R61, RZ, PT ;  /* 0x000000ff3d00720c */ /* 0x000fe40003f85270 */
[----:B------:R-:W-:Y:S02]  /*3b80*/  LOP3.LUT R61, R75, R8, R77, 0xfe, !PT ;  /* 0x000000084b3d7212 */ /* 0x000fe400078efe4d */
[----:B------:R-:W0:Y:S01]  /*3b90*/  LDC.64 R76, c[0x0][0x250] ;  /* 0x00009400ff4c7b82 */ /* 0x000e220000000a00 */
[----:B------:R-:W-:Y:S01]  /*3ba0*/  IMAD.IADD R59, R59, 0x1, R12 ;  /* 0x000000013b3b7824 */ /* 0x000fe200078e020c */
[----:B------:R-:W-:-:S02]  /*3bb0*/  CS2R R12, SRZ ;  /* 0x00000000000c7805 */ /* 0x000fc4000001ff00 */
[----:B------:R-:W-:Y:S01]  /*3bc0*/  CS2R R14, SRZ ;  /* 0x00000000000e7805 */ /* 0x000fe2000001ff00 */
[----:B0-----:R-:W-:-:S03]  /*3bd0*/  IMAD.WIDE R16, R9, 0x4, R76 ;  /* 0x0000000409107825 */ /* 0x001fc600078e024c */
[----:B------:R-:W0:Y:S01]  /*3be0*/  LDC.64 R76, c[0x0][0x258] ;  /* 0x00009600ff4c7b82 */ /* 0x000e220000000a00 */
[----:B------:R-:W-:Y:S01]  /*3bf0*/  CS2R R18, SRZ ;  /* 0x0000000000127805 */ /* 0x000fe2000001ff00 */
[----:B------:R1:W2:Y:S02]  /*3c00*/  @P1 LDG.E.EL.128 R12, desc[UR6][R16.64+-0x40] ;  /* 0xffffc006100c1981 */ /* 0x0002a4000c2e1d00 */
[----:B-1----:R-:W-:Y:S01]  /*3c10*/  CS2R R16, SRZ ;  /* 0x0000000000107805 */ /* 0x002fe2000001ff00 */
[----:B0-----:R-:W-:-:S05]  /*3c20*/  IMAD.WIDE R8, R9, 0x4, R76 ;  /* 0x0000000409087825 */ /* 0x001fca00078e024c */
[----:B------:R0:W3:Y:S01]  /*3c30*/  @P1 LDG.E.EL.128 R16, desc[UR6][R8.64+-0x40] ;  /* 0xffffc00608101981 */ /* 0x0000e2000c2e1d00 */
[----:B------:R-:W-:-:S04]  /*3c40*/  IMAD R4, R4, 0x20, R7 ;  /* 0x0000002004047824 */ /* 0x000fc800078e0207 */
[----:B------:R-:W-:Y:S02]  /*3c50*/  IMAD R57, R57, 0x8000, R4 ;  /* 0x0000800039397824 */ /* 0x000fe400078e0204 */
[----:B------:R-:W1:Y:S08]  /*3c60*/  MUFU.RCP R4, R41 ;  /* 0x0000002900047308 */ /* 0x000e700000001000 */
[----:B------:R-:W4:Y:S01]  /*3c70*/  MUFU.RCP R7, R48 ;  /* 0x0000003000077308 */ /* 0x000f220000001000 */
[----:B------:R-:W-:Y:S01]  /*3c80*/  LOP3.LUT R65, R65, 0x3fc, RZ, 0xc0, !PT ;  /* 0x000003fc41417812 */ /* 0x000fe200078ec0ff */
[----:B-1----:R-:W-:-:S03]  /*3c90*/  FMUL R31, R4, R31 ;  /* 0x0000001f041f7220 */ /* 0x002fc60000400000 */
[----:B0-----:R-:W-:Y:S01]  /*3ca0*/  LOP3.LUT R8, R65, 0x800, RZ, 0xfc, !PT ;  /* 0x0000080041087812 */ /* 0x001fe200078efcff */
[----:B------:R-:W-:Y:S01]  /*3cb0*/  FMUL R31, R31, R22 ;  /* 0x000000161f1f7220 */ /* 0x000fe20000400000 */
[----:B----4-:R-:W-:Y:S01]  /*3cc0*/  FMUL R50, R7, R50 ;  /* 0x0000003207327220 */ /* 0x010fe20000400000 */
[C---:B------:R-:W-:Y:S02]  /*3cd0*/  LOP3.LUT R7, R65.reuse, 0x400, RZ, 0xfc, !PT ;  /* 0x0000040041077812 */ /* 0x040fe400078efcff */
[----:B------:R-:W-:Y:S01]  /*3ce0*/  FFMA R31, R34, R31, R38 ;  /* 0x0000001f221f7223 */ /* 0x000fe20000000026 */
[----:B------:R-:W-:Y:S02]  /*3cf0*/  LOP3.LUT R22, R65, 0xc00, RZ, 0xfc, !PT ;  /* 0x00000c0041167812 */ /* 0x000fe400078efcff */
[----:B------:R-:W-:Y:S02]  /*3d00*/  SHF.R.U32.HI R7, RZ, 0x4, R7 ;  /* 0x00000004ff077819 */ /* 0x000fe40000011607 */
[----:B------:R-:W-:-:S02]  /*3d10*/  SHF.R.U32.HI R9, RZ, 0x4, R8 ;  /* 0x00000004ff097819 */ /* 0x000fc40000011608 */
[----:B------:R-:W-:Y:S02]  /*3d20*/  LOP3.LUT R34, R61, 0x40, RZ, 0xfc, !PT ;  /* 0x000000403d227812 */ /* 0x000fe400078efcff */
[----:B------:R-:W-:Y:S02]  /*3d30*/  SHF.R.U32.HI R22, RZ, 0x4, R22 ;  /* 0x00000004ff167819 */ /* 0x000fe40000011616 */
[----:B------:R-:W-:Y:S02]  /*3d40*/  LOP3.LUT R8, R7, 0x7c, RZ, 0xc0, !PT ;  /* 0x0000007c07087812 */ /* 0x000fe400078ec0ff */
[----:B------:R-:W-:Y:S01]  /*3d50*/  LOP3.LUT R9, R9, 0xbc, RZ, 0xc0, !PT ;  /* 0x000000bc09097812 */ /* 0x000fe200078ec0ff */
[----:B------:R-:W-:Y:S01]  /*3d60*/  FMUL R4, R50, R23 ;  /* 0x0000001732047220 */ /* 0x000fe20000400000 */
[----:B------:R-:W-:Y:S02]  /*3d70*/  SHF.R.U32.HI R7, RZ, 0x4, R34 ;  /* 0x00000004ff077819 */ /* 0x000fe40000011622 */
[----:B------:R-:W-:-:S02]  /*3d80*/  LOP3.LUT R38, R61, 0x80, RZ, 0xfc, !PT ;  /* 0x000000803d267812 */ /* 0x000fc400078efcff */
[----:B------:R-:W-:Y:S01]  /*3d90*/  LOP3.LUT R23, R22, 0xfc, RZ, 0xc0, !PT ;  /* 0x000000fc16177812 */ /* 0x000fe200078ec0ff */
[----:B------:R-:W-:Y:S01]  /*3da0*/  VIADD R22, R8, UR4 ;  /* 0x0000000408167c36 */ /* 0x000fe20008000000 */
[----:B------:R-:W-:Y:S01]  /*3db0*/  LOP3.LUT R8, R7, 0xffffffc, RZ, 0xc0, !PT ;  /* 0x0ffffffc07087812 */ /* 0x000fe200078ec0ff */
[----:B------:R-:W-:Y:S01]  /*3dc0*/  VIADD R48, R9, UR4 ;  /* 0x0000000409307c36 */ /* 0x000fe20008000000 */
[----:B------:R-:W-:Y:S01]  /*3dd0*/  SHF.R.U32.HI R9, RZ, 0x4, R38 ;  /* 0x00000004ff097819 */ /* 0x000fe20000011626 */
[----:B------:R-:W-:Y:S02]  /*3de0*/  VIADD R50, R23, UR4 ;  /* 0x0000000417327c36 */ /* 0x000fe40008000000 */
[----:B------:R-:W-:Y:S01]  /*3df0*/  IMAD R7, R65, 0x4, R22 ;  /* 0x0000000441077824 */ /* 0x000fe200078e0216 */
[----:B------:R-:W-:Y:S01]  /*3e00*/  LOP3.LUT R22, R9, 0xffffffc, RZ, 0xc0, !PT ;  /* 0x0ffffffc09167812 */ /* 0x000fe200078ec0ff */
[----:B------:R-:W-:Y:S02]  /*3e10*/  VIADD R23, R8, UR4 ;  /* 0x0000000408177c36 */ /* 0x000fe40008000000 */
[----:B------:R-:W-:Y:S01]  /*3e20*/  FFMA R35, R35, R4, R39 ;  /* 0x0000000423237223 */ /* 0x000fe20000000027 */
[----:B------:R-:W-:Y:S01]  /*3e30*/  LOP3.LUT R39, R61, 0x100, RZ, 0xfc, !PT ;  /* 0x000001003d277812 */ /* 0x000fe200078efcff */
[----:B------:R-:W-:-:S02]  /*3e40*/  IMAD R34, R34, 0x4, R23 ;  /* 0x0000000422227824 */ /* 0x000fc400078e0217 */
[----:B------:R-:W-:Y:S01]  /*3e50*/  VIADD R23, R22, UR4 ;  /* 0x0000000416177c36 */ /* 0x000fe20008000000 */
[----:B------:R-:W-:-:S03]  /*3e60*/  LOP3.LUT R41, R61, 0xc0, RZ, 0xfc, !PT ;  /* 0x000000c03d297812 */ /* 0x000fc600078efcff */
[----:B------:R-:W-:Y:S01]  /*3e70*/  IMAD R38, R38, 0x4, R23 ;  /* 0x0000000426267824 */ /* 0x000fe200078e0217 */
[----:B------:R-:W-:Y:S02]  /*3e80*/  SHF.R.U32.HI R23, RZ, 0x4, R39 ;  /* 0x00000004ff177819 */ /* 0x000fe40000011627 */
[----:B------:R-:W-:Y:S02]  /*3e90*/  SHF.R.U32.HI R22, RZ, 0x4, R41 ;  /* 0x00000004ff167819 */ /* 0x000fe40000011629 */
[----:B------:R-:W-:Y:S01]  /*3ea0*/  LOP3.LUT R23, R23, 0xffffffc, RZ, 0xc0, !PT ;  /* 0x0ffffffc17177812 */ /* 0x000fe200078ec0ff */
[----:B------:R-:W-:Y:S01]  /*3eb0*/  IMAD R8, R65, 0x4, R48 ;  /* 0x0000000441087824 */ /* 0x000fe200078e0230 */
[----:B------:R-:W-:-:S03]  /*3ec0*/  LOP3.LUT R22, R22, 0xffffffc, RZ, 0xc0, !PT ;  /* 0x0ffffffc16167812 */ /* 0x000fc600078ec0ff */
[----:B------:R-:W-:Y:S01]  /*3ed0*/  VIADD R48, R23, UR4 ;  /* 0x0000000417307c36 */ /* 0x000fe20008000000 */
[----:B------:R-:W0:Y:S01]  /*3ee0*/  MUFU.RCP R29, R29 ;  /* 0x0000001d001d7308 */ /* 0x000e220000001000 */
[----:B------:R-:W-:Y:S02]  /*3ef0*/  VIADD R22, R22, UR4 ;  /* 0x0000000416167c36 */ /* 0x000fe40008000000 */
[----:B------:R-:W-:Y:S01]  /*3f00*/  IMAD R39, R39, 0x4, R48 ;  /* 0x0000000427277824 */ /* 0x000fe200078e0230 */
[----:B------:R-:W-:-:S04]  /*3f10*/  LOP3.LUT R48, R61, 0x140, RZ, 0xfc, !PT ;  /* 0x000001403d307812 */ /* 0x000fc800078efcff */
[----:B------:R-:W1:Y:S01]  /*3f20*/  MUFU.RCP R23, R24 ;  /* 0x0000001800177308 */ /* 0x000e620000001000 */
[----:B------:R-:W-:Y:S01]  /*3f30*/  IMAD R41, R41, 0x4, R22 ;  /* 0x0000000429297824 */ /* 0x000fe200078e0216 */
[----:B------:R-:W-:Y:S01]  /*3f40*/  SHF.R.U32.HI R22, RZ, 0x4, R48 ;  /* 0x00000004ff167819 */ /* 0x000fe20000011630 */
[----:B------:R-:W-:-:S03]  /*3f50*/  @!P2 FMUL R68, R68, 16777216 ;  /* 0x4b8000004444a820 */ /* 0x000fc60000400000 */
[----:B------:R-:W-:Y:S01]  /*3f60*/  LOP3.LUT R22, R22, 0xffffffc, RZ, 0xc0, !PT ;  /* 0x0ffffffc16167812 */ /* 0x000fe200078ec0ff */
[----:B------:R-:W-:Y:S01]  /*3f70*/  @!P2 FMUL R40, R40, 16777216 ;  /* 0x4b8000002828a820 */ /* 0x000fe20000400000 */
[----:B------:R-:W-:-:S03]  /*3f80*/  ISETP.NE.AND P2, PT, R63, RZ, PT ;  /* 0x000000ff3f00720c */ /* 0x000fc60003f45270 */
[----:B------:R-:W-:Y:S02]  /*3f90*/  VIADD R63, R22, UR4 ;  /* 0x00000004163f7c36 */ /* 0x000fe40008000000 */
[----:B0-----:R-:W-:Y:S01]  /*3fa0*/  FMUL R22, R29, R30 ;  /* 0x0000001e1d167220 */ /* 0x001fe20000400000 */
[----:B-1----:R-:W-:Y:S01]  /*3fb0*/  FMUL R23, R23, R2 ;  /* 0x0000000217177220 */ /* 0x002fe20000400000 */
[----:B------:R-:W-:Y:S02]  /*3fc0*/  LOP3.LUT R2, R61, 0x1c0, RZ, 0xfc, !PT ;  /* 0x000001c03d027812 */ /* 0x000fe400078efcff */
[----:B------:R-:W-:Y:S02]  /*3fd0*/  FMUL R22, R22, R21 ;  /* 0x0000001516167220 */ /* 0x000fe40000400000 */
[----:B------:R-:W-:Y:S01]  /*3fe0*/  SHF.R.U32.HI R21, RZ, 0x4, R2 ;  /* 0x00000004ff157819 */ /* 0x000fe20000011602 */
[----:B------:R-:W-:-:S03]  /*3ff0*/  IMAD R9, R65, 0x4, R50 ;  /* 0x0000000441097824 */ /* 0x000fc600078e0232 */
[----:B------:R-:W-:Y:S01]  /*4000*/  LOP3.LUT R21, R21, 0xffffffc, RZ, 0xc0, !PT ;  /* 0x0ffffffc15157812 */ /* 0x000fe200078ec0ff */
[----:B------:R-:W-:Y:S01]  /*4010*/  FMUL R23, R23, R20 ;  /* 0x0000001417177220 */ /* 0x000fe20000400000 */
[----:B------:R-:W-:Y:S01]  /*4020*/  LOP3.LUT R50, R61, 0x180, RZ, 0xfc, !PT ;  /* 0x000001803d327812 */ /* 0x000fe200078efcff */
[----:B------:R-:W-:Y:S01]  /*4030*/  @!P3 FMUL R58, R58, 16777216 ;  /* 0x4b8000003a3ab820 */ /* 0x000fe20000400000 */
[----:B------:R-:W-:Y:S01]  /*4040*/  @!P3 FMUL R67, R67, 16777216 ;  /* 0x4b8000004343b820 */ /* 0x000fe20000400000 */
[----:B------:R-:W-:Y:S02]  /*4050*/  VIADD R21, R21, UR4 ;  /* 0x0000000415157c36 */ /* 0x000fe40008000000 */
[----:B------:R-:W-:Y:S01]  /*4060*/  FFMA R20, R33, R22, R37 ;  /* 0x0000001621147223 */ /* 0x000fe20000000025 */
[----:B------:R-:W-:Y:S02]  /*4070*/  ISETP.NE.AND P3, PT, R62, RZ, PT ;  /* 0x000000ff3e00720c */ /* 0x000fe40003f65270 */
[----:B------:R-:W-:-:S02]  /*4080*/  LOP3.LUT R72, R72, 0x3c, RZ, 0xc0, !PT ;  /* 0x0000003c48487812 */ /* 0x000fc400078ec0ff */
[C---:B------:R-:W-:Y:S02]  /*4090*/  LOP3.LUT R33, R61.reuse, 0x240, RZ, 0xfc, !PT ;  /* 0x000002403d217812 */ /* 0x040fe400078efcff */
[----:B------:R-:W-:Y:S02]  /*40a0*/  SHF.R.U32.HI R62, RZ, 0x4, R50 ;  /* 0x00000004ff3e7819 */ /* 0x000fe40000011632 */
[----:B------:R-:W-:Y:S01]  /*40b0*/  LOP3.LUT R22, R61, 0x200, RZ, 0xfc, !PT ;  /* 0x000002003d167812 */ /* 0x000fe200078efcff */
[----:B------:R-:W-:Y:S02]  /*40c0*/  IMAD R2, R2, 0x4, R21 ;  /* 0x0000000402027824 */ /* 0x000fe400078e0215 */
[----:B------:R-:W-:Y:S01]  /*40d0*/  FFMA R21, R32, R23, R36 ;  /* 0x0000001720157223 */ /* 0x000fe20000000024 */
[----:B------:R-:W-:Y:S01]  /*40e0*/  SHF.R.U32.HI R29, RZ, 0x4, R33 ;  /* 0x00000004ff1d7819 */ /* 0x000fe20000011621 */
[----:B------:R-:W-:Y:S01]  /*40f0*/  VIADD R4, R72, UR4 ;  /* 0x0000000448047c36 */ /* 0x000fe20008000000 */
[----:B------:R-:W-:-:S02]  /*4100*/  LOP3.LUT R62, R62, 0xffffffc, RZ, 0xc0, !PT ;  /* 0x0ffffffc3e3e7812 */ /* 0x000fc400078ec0ff */
[----:B------:R-:W-:Y:S02]  /*4110*/  SHF.R.U32.HI R23, RZ, 0x4, R22 ;  /* 0x00000004ff177819 */ /* 0x000fe40000011616 */
[----:B------:R-:W-:Y:S01]  /*4120*/  LOP3.LUT R36, R61, 0x280, RZ, 0xfc, !PT ;  /* 0x000002803d247812 */ /* 0x000fe200078efcff */
[----:B------:R-:W-:Y:S01]  /*4130*/  IMAD R4, R65, 0x4, R4 ;  /* 0x0000000441047824 */ /* 0x000fe200078e0204 */
[----:B------:R-:W-:Y:S01]  /*4140*/  LOP3.LUT R29, R29, 0xffffffc, RZ, 0xc0, !PT ;  /* 0x0ffffffc1d1d7812 */ /* 0x000fe200078ec0ff */
[----:B------:R-:W-:Y:S01]  /*4150*/  VIADD R65, R62, UR4 ;  /* 0x000000043e417c36 */ /* 0x000fe20008000000 */
[----:B------:R-:W-:Y:S02]  /*4160*/  LOP3.LUT R23, R23, 0xffffffc, RZ, 0xc0, !PT ;  /* 0x0ffffffc17177812 */ /* 0x000fe400078ec0ff */
[----:B------:R-:W-:Y:S01]  /*4170*/  SHF.R.U32.HI R32, RZ, 0x4, R36 ;  /* 0x00000004ff207819 */ /* 0x000fe20000011624 */
[----:B------:R-:W-:Y:S02]  /*4180*/  VIADD R30, R29, UR4 ;  /* 0x000000041d1e7c36 */ /* 0x000fe40008000000 */
[----:B------:R-:W-:Y:S01]  /*4190*/  IMAD R24, R50, 0x4, R65 ;  /* 0x0000000432187824 */ /* 0x000fe200078e0241 */
[----:B------:R-:W-:Y:S01]  /*41a0*/  LOP3.LUT R29, R32, 0xffffffc, RZ, 0xc0, !PT ;  /* 0x0ffffffc201d7812 */ /* 0x000fe200078ec0ff */
[----:B------:R-:W-:Y:S01]  /*41b0*/  VIADD R23, R23, UR4 ;  /* 0x0000000417177c36 */ /* 0x000fe20008000000 */
[----:B------:R-:W-:-:S02]  /*41c0*/  LOP3.LUT R50, R61, 0x2c0, RZ, 0xfc, !PT ;  /* 0x000002c03d327812 */ /* 0x000fc400078efcff */
[----:B------:R-:W-:Y:S01]  /*41d0*/  LOP3.LUT R37, R61, 0x300, RZ, 0xfc, !PT ;  /* 0x000003003d257812 */ /* 0x000fe200078efcff */
[----:B------:R-:W-:Y:S01]  /*41e0*/  IMAD R32, R22, 0x4, R23 ;  /* 0x0000000416207824 */ /* 0x000fe200078e0217 */
[----:B------:R-:W-:Y:S01]  /*41f0*/  SHF.R.U32.HI R22, RZ, 0x4, R50 ;  /* 0x00000004ff167819 */ /* 0x000fe20000011632 */
[----:B------:R-:W-:Y:S01]  /*4200*/  VIADD R29, R29, UR4 ;  /* 0x000000041d1d7c36 */ /* 0x000fe20008000000 */
[----:B------:R-:W-:Y:S02]  /*4210*/  SHF.R.U32.HI R23, RZ, 0x4, R37 ;  /* 0x00000004ff177819 */ /* 0x000fe40000011625 */
[----:B------:R-:W-:Y:S01]  /*4220*/  LOP3.LUT R22, R22, 0xffffffc, RZ, 0xc0, !PT ;  /* 0x0ffffffc16167812 */ /* 0x000fe200078ec0ff */
[----:B------:R-:W-:Y:S01]  /*4230*/  IMAD R36, R36, 0x4, R29 ;  /* 0x0000000424247824 */ /* 0x000fe200078e021d */
[----:B------:R-:W-:-:S03]  /*4240*/  LOP3.LUT R29, R23, 0xffffffc, RZ, 0xc0, !PT ;  /* 0x0ffffffc171d7812 */ /* 0x000fc600078ec0ff */
[----:B------:R-:W-:Y:S02]  /*4250*/  VIADD R23, R22, UR4 ;  /* 0x0000000416177c36 */ /* 0x000fe40008000000 */
[----:B------:R-:W-:Y:S01]  /*4260*/  VIADD R22, R29, UR4 ;  /* 0x000000041d167c36 */ /* 0x000fe20008000000 */
[----:B------:R-:W0:Y:S03]  /*4270*/  MUFU.RCP R55, R55 ;  /* 0x0000003700377308 */ /* 0x000e260000001000 */
[----:B------:R-:W-:Y:S01]  /*4280*/  IMAD R37, R37, 0x4, R22 ;  /* 0x0000000425257824 */ /* 0x000fe200078e0216 */
[----:B------:R-:W-:Y:S01]  /*4290*/  LOP3.LUT R22, R61, 0x340, RZ, 0xfc, !PT ;  /* 0x000003403d167812 */ /* 0x000fe200078efcff */
[----:B------:R-:W-:-:S03]  /*42a0*/  IMAD R50, R50, 0x4, R23 ;  /* 0x0000000432327824 */ /* 0x000fc600078e0217 */
[----:B------:R-:W1:Y:S01]  /*42b0*/  MUFU.RCP R58, R58 ;  /* 0x0000003a003a7308 */ /* 0x000e620000001000 */
[----:B------:R-:W-:Y:S01]  /*42c0*/  SHF.R.U32.HI R23, RZ, 0x4, R22 ;  /* 0x00000004ff177819 */ /* 0x000fe20000011616 */
[----:B------:R-:W-:-:S03]  /*42d0*/  IMAD R33, R33, 0x4, R30 ;  /* 0x0000000421217824 */ /* 0x000fc600078e021e */
[----:B------:R-:W-:Y:S01]  /*42e0*/  LOP3.LUT R29, R23, 0xffffffc, RZ, 0xc0, !PT ;  /* 0x0ffffffc171d7812 */ /* 0x000fe200078ec0ff */
[----:B------:R-:W-:Y:S01]  /*42f0*/  @!P6 FMUL R69, R69, 16777216 ;  /* 0x4b8000004545e820 */ /* 0x000fe20000400000 */
[----:B0-----:R-:W-:Y:S01]  /*4300*/  FMUL R30, R55, R56 ;  /* 0x00000038371e7220 */ /* 0x001fe20000400000 */
[----:B------:R-:W0:Y:S01]  /*4310*/  MUFU.RCP R23, R68 ;  /* 0x0000004400177308 */ /* 0x000e220000001000 */
[----:B------:R-:W-:Y:S02]  /*4320*/  IMAD R48, R48, 0x4, R63 ;  /* 0x0000000430307824 */ /* 0x000fe400078e023f */
[----:B------:R-:W-:Y:S02]  /*4330*/  VIADD R29, R29, UR4 ;  /* 0x000000041d1d7c36 */ /* 0x000fe40008000000 */
[----:B------:R-:W-:Y:S01]  /*4340*/  @!P6 FMUL R54, R54, 16777216 ;  /* 0x4b8000003636e820 */ /* 0x000fe20000400000 */
[----:B------:R-:W-:Y:S01]  /*4350*/  FMUL R55, R51, R30 ;  /* 0x0000001e33377220 */ /* 0x000fe20000400000 */
[----:B------:R-:W-:Y:S01]  /*4360*/  ISETP.NE.AND P6, PT, R64, RZ, PT ;  /* 0x000000ff4000720c */ /* 0x000fe20003fc5270 */
[----:B------:R-:W-:Y:S01]  /*4370*/  IMAD R56, R22, 0x4, R29 ;  /* 0x0000000416387824 */ /* 0x000fe200078e021d */
[----:B------:R-:W4:Y:S01]  /*4380*/  MUFU.RCP R69, R69 ;  /* 0x0000004500457308 */ /* 0x000f220000001000 */
[----:B-1----:R-:W-:Y:S01]  /*4390*/  FMUL R62, R58, R67 ;  /* 0x000000433a3e7220 */ /* 0x002fe20000400000 */
[----:B0-----:R-:W-:-:S04]  /*43a0*/  FMUL R40, R23, R40 ;  /* 0x0000002817287220 */ /* 0x001fc80000400000 */
[----:B------:R-:W-:Y:S01]  /*43b0*/  FMUL R47, R47, R40 ;  /* 0x000000282f2f7220 */ /* 0x000fe20000400000 */
[----:B------:R-:W-:Y:S01]  /*43c0*/  LEA.HI R40, R60, UR4, RZ, 0x1c ;  /* 0x000000043c287c11 */ /* 0x000fe2000f8fe0ff */
[----:B----4-:R-:W-:-:S04]  /*43d0*/  FMUL R69, R69, R54 ;  /* 0x0000003645457220 */ /* 0x010fc80000400000 */
[----:B------:R-:W-:Y:S01]  /*43e0*/  FMUL R58, R28, R69 ;  /* 0x000000451c3a7220 */ /* 0x000fe20000400000 */
[----:B------:R-:W-:Y:S01]  /*43f0*/  IMAD R40, R61, 0x4, R40 ;  /* 0x000000043d287824 */ /* 0x000fe200078e0228 */
[----:B--2---:R-:W-:Y:S02]  /*4400*/  SEL R63, R12, RZ, P1 ;  /* 0x000000ff0c3f7207 */ /* 0x004fe40000800000 */
[----:B------:R-:W-:Y:S02]  /*4410*/  SEL R64, R13, RZ, P1 ;  /* 0x000000ff0d407207 */ /* 0x000fe40000800000 */
[----:B------:R-:W-:Y:S02]  /*4420*/  SEL R22, R14, RZ, P1 ;  /* 0x000000ff0e167207 */ /* 0x000fe40000800000 */
[----:B------:R-:W-:Y:S02]  /*4430*/  SEL R29, R15, RZ, P1 ;  /* 0x000000ff0f1d7207 */ /* 0x000fe40000800000 */
[----:B------:R-:W0:Y:S01]  /*4440*/  LDS.128 R12, [R46] ;  /* 0x000000002e0c7984 */ /* 0x000e220000000c00 */
[----:B---3--:R-:W-:-:S02]  /*4450*/  SEL R16, R16, RZ, P1 ;  /* 0x000000ff10107207 */ /* 0x008fc40000800000 */
[----:B------:R-:W-:Y:S02]  /*4460*/  SEL R17, R17, RZ, P1 ;  /* 0x000000ff11117207 */ /* 0x000fe40000800000 */
[----:B------:R-:W-:Y:S01]  /*4470*/  SEL R51, R18, RZ, P1 ;  /* 0x000000ff12337207 */ /* 0x000fe20000800000 */
[----:B------:R-:W-:Y:S01]  /*4480*/  FFMA R55, R63, R55, R16 ;  /* 0x000000373f377223 */ /* 0x000fe20000000010 */
[----:B------:R-:W-:Y:S02]  /*4490*/  SEL R30, R19, RZ, P1 ;  /* 0x000000ff131e7207 */ /* 0x000fe40000800000 */
[----:B------:R-:W-:Y:S01]  /*44a0*/  FSETP.GEU.AND P1, PT, R21, RZ, PT ;  /* 0x000000ff1500720b */ /* 0x000fe20003f2e000 */
[----:B------:R-:W-:-:S03]  /*44b0*/  FMUL R16, R49, R62 ;  /* 0x0000003e31107220 */ /* 0x000fc60000400000 */
[----:B------:R-:W-:Y:S02]  /*44c0*/  FSEL R49, R21, RZ, P1 ;  /* 0x000000ff15317208 */ /* 0x000fe40000800000 */
[C---:B------:R-:W-:Y:S01]  /*44d0*/  FSETP.GEU.AND P1, PT, R55.reuse, RZ, PT ;  /* 0x000000ff3700720b */ /* 0x040fe20003f2e000 */
[----:B------:R-:W-:Y:S02]  /*44e0*/  FFMA R21, R64, R16, R17 ;  /* 0x0000001040157223 */ /* 0x000fe40000000011 */
[----:B------:R-:W1:Y:S01]  /*44f0*/  LDS.128 R16, [R46+0x10] ;  /* 0x000010002e107984 */ /* 0x000e620000000c00 */
[----:B------:R-:W-:Y:S02]  /*4500*/  @P0 FSEL R49, R55, RZ, P1 ;  /* 0x000000ff37310208 */ /* 0x000fe40000800000 */
[----:B------:R-:W-:Y:S01]  /*4510*/  FSETP.GEU.AND P1, PT, R20, RZ, PT ;  /* 0x000000ff1400720b */ /* 0x000fe20003f2e000 */
[----:B------:R-:W-:-:S03]  /*4520*/  FFMA R60, R22, R47, R51 ;  /* 0x0000002f163c7223 */ /* 0x000fc60000000033 */
[----:B------:R-:W-:Y:S02]  /*4530*/  FSEL R54, R20, RZ, P1 ;  /* 0x000000ff14367208 */ /* 0x000fe40000800000 */
[----:B------:R-:W-:Y:S02]  /*4540*/  FSETP.GEU.AND P1, PT, R21, RZ, PT ;  /* 0x000000ff1500720b */ /* 0x000fe40003f2e000 */
[----:B------:R-:W-:Y:S02]  /*4550*/  LOP3.LUT R51, R61, 0x380, RZ, 0xfc, !PT ;  /* 0x000003803d337812 */ /* 0x000fe400078efcff */
[----:B------:R-:W-:Y:S02]  /*4560*/  @P0 FSEL R54, R21, RZ, P1 ;  /* 0x000000ff15360208 */ /* 0x000fe40000800000 */
[----:B------:R-:W-:Y:S01]  /*4570*/  FSETP.GEU.AND P1, PT, R31, RZ, PT ;  /* 0x000000ff1f00720b */ /* 0x000fe20003f2e000 */
[----:B------:R-:W2:Y:S01]  /*4580*/  LDS.128 R20, [R46+0x20] ;  /* 0x000020002e147984 */ /* 0x000ea20000000c00 */
[----:B------:R-:W-:-:S02]  /*4590*/  SHF.R.U32.HI R28, RZ, 0x4, R51 ;  /* 0x00000004ff1c7819 */ /* 0x000fc40000011633 */
[----:B------:R-:W-:Y:S02]  /*45a0*/  FSEL R47, R31, RZ, P1 ;  /* 0x000000ff1f2f7208 */ /* 0x000fe40000800000 */
[----:B------:R-:W-:Y:S02]  /*45b0*/  LOP3.LUT R61, R61, 0x3c0, RZ, 0xfc, !PT ;  /* 0x000003c03d3d7812 */ /* 0x000fe400078efcff */
[----:B------:R-:W-:Y:S02]  /*45c0*/  FSETP.GEU.AND P1, PT, R60, RZ, PT ;  /* 0x000000ff3c00720b */ /* 0x000fe40003f2e000 */
[----:B------:R-:W-:Y:S01]  /*45d0*/  LOP3.LUT R28, R28, 0xffffffc, RZ, 0xc0, !PT ;  /* 0x0ffffffc1c1c7812 */ /* 0x000fe200078ec0ff */
[----:B------:R-:W-:Y:S01]  /*45e0*/  FFMA R63, R29, R58, R30 ;  /* 0x0000003a1d3f7223 */ /* 0x000fe2000000001e */
[----:B------:R-:W-:Y:S02]  /*45f0*/  SHF.R.U32.HI R55, RZ, 0x4, R61 ;  /* 0x00000004ff377819 */ /* 0x000fe4000001163d */
[----:B------:R-:W-:Y:S01]  /*4600*/  @P0 FSEL R47, R60, RZ, P1 ;  /* 0x000000ff3c2f0208 */ /* 0x000fe20000800000 */
[----:B------:R-:W-:Y:S01]  /*4610*/  VIADD R60, R28, UR4 ;  /* 0x000000041c3c7c36 */ /* 0x000fe20008000000 */
[----:B------:R-:W-:Y:S01]  /*4620*/  FSETP.GEU.AND P1, PT, R35, RZ, PT ;  /* 0x000000ff2300720b */ /* 0x000fe20003f2e000 */
[----:B------:R-:W3:Y:S01]  /*4630*/  LDS.128 R28, [R46+0x30] ;  /* 0x000030002e1c7984 */ /* 0x000ee20000000c00 */
[----:B------:R-:W-:-:S02]  /*4640*/  LOP3.LUT R55, R55, 0xffffffc, RZ, 0xc0, !PT ;  /* 0x0ffffffc37377812 */ /* 0x000fc400078ec0ff */
[----:B------:R-:W-:Y:S01]  /*4650*/  FSEL R58, R35, RZ, P1 ;  /* 0x000000ff233a7208 */ /* 0x000fe20000800000 */
[----:B------:R-:W-:Y:S01]  /*4660*/  BAR.SYNC.DEFER_BLOCKING 0x0 ;  /* 0x0000000000007b1d */ /* 0x000fe20000010000 */
[----:B------:R-:W-:Y:S01]  /*4670*/  FSETP.GEU.AND P1, PT, R63, RZ, PT ;  /* 0x000000ff3f00720b */ /* 0x000fe20003f2e000 */
[----:B------:R-:W-:Y:S02]  /*4680*/  VIADD R62, R55, UR4 ;  /* 0x00000004373e7c36 */ /* 0x000fe40008000000 */
[----:B0-----:R-:W-:Y:S01]  /*4690*/  FADD R55, R15, R3 ;  /* 0x000000030f377221 */ /* 0x001fe20000000000 */
[----:B------:R-:W-:Y:S01]  /*46a0*/  @P0 FSEL R58, R63, RZ, P1 ;  /* 0x000000ff3f3a0208 */ /* 0x000fe20000800000 */
[----:B------:R-:W-:Y:S01]  /*46b0*/  IMAD R35, R51, 0x4, R60 ;  /* 0x0000000433237824 */ /* 0x000fe200078e023c */
[----:B------:R-:W-:Y:S01]  /*46c0*/  FSETP.GEU.AND P0, PT, R15, -R3, PT ;  /* 0x800000030f00720b */ /* 0x000fe20003f0e000 */
[C---:B------:R-:W-:Y:S01]  /*46d0*/  FADD R3, R14.reuse, R0 ;  /* 0x000000000e037221 */ /* 0x040fe20000000000 */
[----:B------:R-:W-:Y:S01]  /*46e0*/  FSETP.GEU.AND P1, PT, R14, -R0, PT ;  /* 0x800000000e00720b */ /* 0x000fe20003f2e000 */
[----:B------:R-:W-:Y:S01]  /*46f0*/  FADD R14, R13, R5 ;  /* 0x000000050d0e7221 */ /* 0x000fe20000000000 */
[----:B------:R-:W-:Y:S01]  /*4700*/  FSEL R0, R55, RZ, P0 ;  /* 0x000000ff37007208 */ /* 0x000fe20000000000 */
[----:B------:R-:W-:Y:S01]  /*4710*/  ULDC.64 UR4, c[0x0][0x270] ;  /* 0x00009c0000047ab9 */ /* 0x000fe20000000a00 */
[----:B------:R-:W-:Y:S01]  /*4720*/  FSETP.GEU.AND P0, PT, R13, -R5, PT ;  /* 0x800000050d00720b */ /* 0x000fe20003f0e000 */
[----:B------:R-:W-:Y:S01]  /*4730*/  FADD R13, R12, R6 ;  /* 0x000000060c0d7221 */ /* 0x000fe20000000000 */
[----:B------:R-:W-:-:S02]  /*4740*/  FSEL R3, R3, RZ, P1 ;  /* 0x000000ff03037208 */ /* 0x000fc40000800000 */
[----:B------:R-:W-:Y:S02]  /*4750*/  FSETP.GEU.AND P1, PT, R12, -R6, PT ;  /* 0x800000060c00720b */ /* 0x000fe40003f2e000 */
[----:B------:R-:W-:Y:S02]  /*4760*/  FSEL R5, R14, RZ, P0 ;  /* 0x000000ff0e057208 */ /* 0x000fe40000000000 */
[C---:B-1----:R-:W-:Y:S01]  /*4770*/  FSETP.GEU.AND P0, PT, R19.reuse, -R53, PT ;  /* 0x800000351300720b */ /* 0x042fe20003f0e000 */
[----:B------:R-:W-:Y:S01]  /*4780*/  FADD R19, R19, R53 ;  /* 0x0000003513137221 */ /* 0x000fe20000000000 */
[----:B------:R-:W-:Y:S02]  /*4790*/  FSEL R13, R13, RZ, P1 ;  /* 0x000000ff0d0d7208 */ /* 0x000fe40000800000 */
[C---:B------:R-:W-:Y:S01]  /*47a0*/  FSETP.GEU.AND P1, PT, R18.reuse, -R52, PT ;  /* 0x800000341200720b */ /* 0x040fe20003f2e000 */
[----:B------:R-:W-:Y:S01]  /*47b0*/  FADD R18, R18, R52 ;  /* 0x0000003412127221 */ /* 0x000fe20000000000 */
[----:B------:R-:W-:Y:S01]  /*47c0*/  FADD R6, R17, R10 ;  /* 0x0000000a11067221 */ /* 0x000fe20000000000 */
[----:B------:R-:W-:-:S02]  /*47d0*/  FSEL R19, R19, RZ, P0 ;  /* 0x000000ff13137208 */ /* 0x000fc40000000000 */
[----:B------:R-:W-:Y:S01]  /*47e0*/  FSETP.GEU.AND P0, PT, R17, -R10, PT ;  /* 0x8000000a1100720b */ /* 0x000fe20003f0e000 */
[----:B------:R-:W-:Y:S01]  /*47f0*/  FADD R10, R16, R11 ;  /* 0x0000000b100a7221 */ /* 0x000fe20000000000 */
[----:B------:R-:W-:Y:S02]  /*4800*/  FSEL R15, R18, RZ, P1 ;  /* 0x000000ff120f7208 */ /* 0x000fe40000800000 */
[----:B------:R-:W-:Y:S01]  /*4810*/  FSETP.GEU.AND P1, PT, R16, -R11, PT ;  /* 0x8000000b1000720b */ /* 0x000fe20003f2e000 */
[C---:B--2---:R-:W-:Y:S01]  /*4820*/  FADD R11, R23.reuse, R43 ;  /* 0x0000002b170b7221 */ /* 0x044fe20000000000 */
[----:B------:R-:W-:Y:S02]  /*4830*/  FSEL R17, R6, RZ, P0 ;  /* 0x000000ff06117208 */ /* 0x000fe40000000000 */
[----:B------:R-:W-:Y:S01]  /*4840*/  FSETP.GEU.AND P0, PT, R23, -R43, PT ;  /* 0x8000002b1700720b */ /* 0x000fe20003f0e000 */
[----:B------:R-:W-:Y:S01]  /*4850*/  FADD R43, R22, R42 ;  /* 0x0000002a162b7221 */ /* 0x000fe20000000000 */
[----:B------:R-:W-:Y:S01]  /*4860*/  FSEL R6, R10, RZ, P1 ;  /* 0x000000ff0a067208 */ /* 0x000fe20000800000 */
[----:B------:R-:W-:Y:S01]  /*4870*/  FADD R10, R21, R44 ;  /* 0x0000002c150a7221 */ /* 0x000fe20000000000 */
[----:B------:R-:W-:-:S02]  /*4880*/  FSETP.GEU.AND P1, PT, R22, -R42, PT ;  /* 0x8000002a1600720b */ /* 0x000fc40003f2e000 */
[----:B------:R-:W-:Y:S02]  /*4890*/  FSEL R11, R11, RZ, P0 ;  /* 0x000000ff0b0b7208 */ /* 0x000fe40000000000 */
[----:B------:R-:W-:Y:S01]  /*48a0*/  FSETP.GEU.AND P0, PT, R21, -R44, PT ;  /* 0x8000002c1500720b */ /* 0x000fe20003f0e000 */
[----:B------:R-:W-:Y:S01]  /*48b0*/  FADD R12, R20, R45 ;  /* 0x0000002d140c7221 */ /* 0x000fe20000000000 */
[----:B------:R-:W-:Y:S01]  /*48c0*/  FSEL R43, R43, RZ, P1 ;  /* 0x000000ff2b2b7208 */ /* 0x000fe20000800000 */
[----:B---3--:R-:W-:Y:S01]  /*48d0*/  FADD R42, R30, R47 ;  /* 0x0000002f1e2a7221 */ /* 0x008fe20000000000 */
[----:B------:R-:W-:Y:S02]  /*48e0*/  FSETP.GEU.AND P1, PT, R20, -R45, PT ;  /* 0x8000002d1400720b */ /* 0x000fe40003f2e000 */
[----:B------:R-:W-:Y:S02]  /*48f0*/  FSEL R10, R10, RZ, P0 ;  /* 0x000000ff0a0a7208 */ /* 0x000fe40000000000 */
[----:B------:R-:W-:Y:S01]  /*4900*/  FSETP.GEU.AND P0, PT, R30, -R47, PT ;  /* 0x8000002f1e00720b */ /* 0x000fe20003f0e000 */
[C---:B------:R-:W-:Y:S01]  /*4910*/  FADD R47, R29.reuse, R54 ;  /* 0x000000361d2f7221 */ /* 0x040fe20000000000 */
[----:B------:R-:W-:Y:S01]  /*4920*/  FSEL R45, R12, RZ, P1 ;  /* 0x000000ff0c2d7208 */ /* 0x000fe20000800000 */
[----:B------:R-:W-:Y:S01]  /*4930*/  STS [R40], R13 ;  /* 0x0000000d28007388 */ /* 0x000fe20000000800 */
[----:B------:R-:W-:Y:S01]  /*4940*/  FSETP.GEU.AND P1, PT, R29, -R54, PT ;  /* 0x800000361d00720b */ /* 0x000fe20003f2e000 */
[----:B------:R-:W-:Y:S01]  /*4950*/  FADD R14, R28, R49 ;  /* 0x000000311c0e7221 */ /* 0x000fe20000000000 */
[----:B------:R-:W-:Y:S01]  /*4960*/  FSEL R42, R42, RZ, P0 ;  /* 0x000000ff2a2a7208 */ /* 0x000fe20000000000 */
[----:B------:R-:W-:Y:S01]  /*4970*/  STS [R34], R5 ;  /* 0x0000000522007388 */ /* 0x000fe20000000800 */
[----:B------:R-:W-:-:S03]  /*4980*/  FSETP.GEU.AND P0, PT, R28, -R49, PT ;  /* 0x800000311c00720b */ /* 0x000fc60003f0e000 */
[----:B------:R-:W-:Y:S01]  /*4990*/  STS [R38], R3 ;  /* 0x0000000326007388 */ /* 0x000fe20000000800 */
[----:B------:R-:W-:Y:S01]  /*49a0*/  FADD R12, R31, R58 ;  /* 0x0000003a1f0c7221 */ /* 0x000fe20000000000 */
[----:B------:R-:W-:Y:S02]  /*49b0*/  FSEL R47, R47, RZ, P1 ;  /* 0x000000ff2f2f7208 */ /* 0x000fe40000800000 */
[----:B------:R-:W-:Y:S01]  /*49c0*/  STS [R41], R0 ;  /* 0x0000000029007388 */ /* 0x000fe20000000800 */
[----:B------:R-:W-:-:S03]  /*49d0*/  FSETP.GEU.AND P1, PT, R31, -R58, PT ;  /* 0x8000003a1f00720b */ /* 0x000fc60003f2e000 */
[----:B------:R-:W-:Y:S01]  /*49e0*/  STS [R39], R6 ;  /* 0x0000000627007388 */ /* 0x000fe20000000800 */
[----:B------:R-:W-:-:S03]  /*49f0*/  FSEL R46, R14, RZ, P0 ;  /* 0x000000ff0e2e7208 */ /* 0x000fc60000000000 */
[----:B------:R-:W-:Y:S04]  /*4a00*/  STS [R48], R17 ;  /* 0x0000001130007388 */ /* 0x000fe80000000800 */
[----:B------:R-:W-:Y:S01]  /*4a10*/  STS [R24], R15 ;  /* 0x0000000f18007388 */ /* 0x000fe20000000800 */
[----:B------:R-:W-:-:S03]  /*4a20*/  IMAD R51, R61, 0x4, R62 ;  /* 0x000000043d337824 */ /* 0x000fc600078e023e */
[----:B------:R0:W-:Y:S01]  /*4a30*/  STS [R2], R19 ;  /* 0x0000001302007388 */ /* 0x0001e20000000800 */
[----:B------:R-:W-:-:S03]  /*4a40*/  FSEL R44, R12, RZ, P1 ;  /* 0x000000ff0c2c7208 */ /* 0x000fc60000800000 */
[----:B------:R-:W-:Y:S04]  /*4a50*/  STS [R32], R45 ;  /* 0x0000002d20007388 */ /* 0x000fe80000000800 */
[----:B------:R-:W-:Y:S04]  /*4a60*/  STS [R33], R10 ;  /* 0x0000000a21007388 */ /* 0x000fe80000000800 */
[----:B------:R-:W-:Y:S04]  /*4a70*/  STS [R36], R43 ;  /* 0x0000002b24007388 */ /* 0x000fe80000000800 */
[----:B------:R-:W-:Y:S04]  /*4a80*/  STS [R50], R11 ;  /* 0x0000000b32007388 */ /* 0x000fe80000000800 */
[----:B------:R-:W-:Y:S04]  /*4a90*/  STS [R37], R46 ;  /* 0x0000002e25007388 */ /* 0x000fe80000000800 */
[----:B------:R-:W-:Y:S04]  /*4aa0*/  STS [R56], R47 ;  /* 0x0000002f38007388 */ /* 0x000fe80000000800 */
[----:B------:R-:W-:Y:S04]  /*4ab0*/  STS [R35], R42 ;  /* 0x0000002a23007388 */ /* 0x000fe80000000800 */
[----:B------:R-:W-:Y:S01]  /*4ac0*/  STS [R51], R44 ;  /* 0x0000002c33007388 */ /* 0x000fe20000000800 */
[----:B------:R-:W-:Y:S01]  /*4ad0*/  BAR.SYNC.DEFER_BLOCKING 0x0 ;  /* 0x0000000000007b1d */ /* 0x000fe20000010000 */
[----:B------:R-:W-:-:S02]  /*4ae0*/  FSETP.GTU.AND P1, PT, R3, RZ, PT ;  /* 0x000000ff0300720b */ /* 0x000fc40003f2c000 */
[----:B------:R-:W-:Y:S02]  /*4af0*/  FSETP.GTU.AND P0, PT, R0, RZ, PT ;  /* 0x000000ff0000720b */ /* 0x000fe40003f0c000 */
[----:B------:R-:W-:-:S03]  /*4b00*/  SEL R52, RZ, 0x1, P1 ;  /* 0x00000001ff347807 */ /* 0x000fc60000800000 */
[----:B0-----:R-:W0:Y:S01]  /*4b10*/  LDC.64 R2, c[0x0][0x268] ;  /* 0x00009a00ff027b82 */ /* 0x001e220000000a00 */
[----:B------:R-:W-:Y:S02]  /*4b20*/  FSETP.GTU.AND P1, PT, R5, RZ, PT ;  /* 0x000000ff0500720b */ /* 0x000fe40003f2c000 */
[----:B------:R-:W-:Y:S02]  /*4b30*/  SEL R49, RZ, 0x1, P0 ;  /* 0x00000001ff317807 */ /* 0x000fe40000000000 */
[----:B------:R-:W-:Y:S02]  /*4b40*/  SEL R53, RZ, 0x1, P1 ;  /* 0x00000001ff357807 */ /* 0x000fe40000800000 */
[----:B------:R-:W-:Y:S02]  /*4b50*/  FSETP.GTU.AND P1, PT, R19, RZ, PT ;  /* 0x000000ff1300720b */ /* 0x000fe40003f2c000 */
[----:B------:R-:W-:Y:S02]  /*4b60*/  FSETP.GTU.AND P0, PT, R13, RZ, PT ;  /* 0x000000ff0d00720b */ /* 0x000fe40003f0c000 */
[----:B------:R-:W-:-:S02]  /*4b70*/  SEL R40, RZ, 0x1, P1 ;  /* 0x00000001ff287807 */ /* 0x000fc40000800000 */
[----:B------:R-:W-:Y:S02]  /*4b80*/  SEL R54, RZ, 0x1, P0 ;  /* 0x00000001ff367807 */ /* 0x000fe40000000000 */
[----:B------:R-:W-:Y:S02]  /*4b90*/  FSETP.GTU.AND P1, PT, R15, RZ, PT ;  /* 0x000000ff0f00720b */ /* 0x000fe40003f2c000 */
[----:B------:R-:W-:Y:S01]  /*4ba0*/  FSETP.GTU.AND P0, PT, R17, RZ, PT ;  /* 0x000000ff1100720b */ /* 0x000fe20003f0c000 */
[----:B------:R-:W-:Y:S04]  /*4bb0*/  LDS R12, [R4] ;  /* 0x00000000040c7984 */ /* 0x000fe80000000800 */
[----:B------:R-:W-:Y:S04]  /*4bc0*/  LDS R13, [R4+0x4] ;  /* 0x00000400040d7984 */ /* 0x000fe80000000800 */
[----:B------:R-:W-:Y:S04]  /*4bd0*/  LDS R14, [R4+0x8] ;  /* 0x00000800040e7984 */ /* 0x000fe80000000800 */
[----:B------:R-:W1:Y:S04]  /*4be0*/  LDS R15, [R4+0xc] ;  /* 0x00000c00040f7984 */ /* 0x000e680000000800 */
[----:B------:R-:W-:Y:S04]  /*4bf0*/  LDS R16, [R7+0x1000] ;  /* 0x0010000007107984 */ /* 0x000fe80000000800 */
[----:B------:R-:W-:Y:S04]  /*4c00*/  LDS R17, [R7+0x1004] ;  /* 0x0010040007117984 */ /* 0x000fe80000000800 */
[----:B------:R-:W-:Y:S04]  /*4c10*/  LDS R18, [R7+0x1008] ;  /* 0x0010080007127984 */ /* 0x000fe80000000800 */
[----:B------:R2:W3:Y:S01]  /*4c20*/  LDS R19, [R7+0x100c] ;  /* 0x00100c0007137984 */ /* 0x0004e20000000800 */
[----:B------:R-:W-:-:S03]  /*4c30*/  SEL R5, RZ, 0x1, P1 ;  /* 0x00000001ff057807 */ /* 0x000fc60000800000 */
[----:B------:R-:W-:Y:S04]  /*4c40*/  LDS R20, [R8+0x2000] ;  /* 0x0020000008147984 */ /* 0x000fe80000000800 */
[----:B------:R-:W-:Y:S04]  /*4c50*/  LDS R21, [R8+0x2004] ;  /* 0x0020040008157984 */ /* 0x000fe80000000800 */
[----:B------:R-:W-:Y:S04]  /*4c60*/  LDS R22, [R8+0x2008] ;  /* 0x0020080008167984 */ /* 0x000fe80000000800 */
[----:B------:R-:W4:Y:S01]  /*4c70*/  LDS R23, [R8+0x200c] ;  /* 0x00200c0008177984 */ /* 0x000f220000000800 */
[----:B------:R-:W-:-:S03]  /*4c80*/  FSETP.GTU.AND P1, PT, R6, RZ, PT ;  /* 0x000000ff0600720b */ /* 0x000fc60003f2c000 */
[----:B------:R-:W-:Y:S04]  /*4c90*/  LDS R28, [R9+0x3000] ;  /* 0x00300000091c7984 */ /* 0x000fe80000000800 */
[----:B------:R-:W-:Y:S04]  /*4ca0*/  LDS R29, [R9+0x3004] ;  /* 0x00300400091d7984 */ /* 0x000fe80000000800 */
[----:B------:R-:W-:Y:S04]  /*4cb0*/  LDS R30, [R9+0x3008] ;  /* 0x00300800091e7984 */ /* 0x000fe80000000800 */
[----:B------:R5:W0:Y:S01]  /*4cc0*/  LDS R31, [R9+0x300c] ;  /* 0x00300c00091f7984 */ /* 0x000a220000000800 */
[----:B------:R-:W-:-:S02]  /*4cd0*/  SEL R0, RZ, 0x1, P0 ;  /* 0x00000001ff007807 */ /* 0x000fc40000000000 */
[----:B--2---:R-:W-:Y:S02]  /*4ce0*/  SEL R7, RZ, 0x1, P1 ;  /* 0x00000001ff077807 */ /* 0x004fe40000800000 */
[----:B------:R-:W-:Y:S02]  /*4cf0*/  FSETP.GTU.AND P0, PT, R11, RZ, PT ;  /* 0x000000ff0b00720b */ /* 0x000fe40003f0c000 */
[----:B------:R-:W-:Y:S02]  /*4d00*/  FSETP.GTU.AND P1, PT, R43, RZ, PT ;  /* 0x000000ff2b00720b */ /* 0x000fe40003f2c000 */
[----:B------:R-:W-:Y:S02]  /*4d10*/  SEL R4, RZ, 0x1, P0 ;  /* 0x00000001ff047807 */ /* 0x000fe40000000000 */
[----:B------:R-:W-:Y:S02]  /*4d20*/  SEL R11, RZ, 0x1, P1 ;  /* 0x00000001ff0b7807 */ /* 0x000fe40000800000 */
[----:B------:R-:W-:-:S02]  /*4d30*/  FSETP.GTU.AND P0, PT, R10, RZ, PT ;  /* 0x000000ff0a00720b */ /* 0x000fc40003f0c000 */
[----:B------:R-:W-:Y:S02]  /*4d40*/  FSETP.GTU.AND P1, PT, R45, RZ, PT ;  /* 0x000000ff2d00720b */ /* 0x000fe40003f2c000 */
[----:B------:R-:W-:Y:S02]  /*4d50*/  SEL R6, RZ, 0x1, P0 ;  /* 0x00000001ff067807 */ /* 0x000fe40000000000 */
[----:B-----5:R-:W-:Y:S02]  /*4d60*/  SEL R9, RZ, 0x1, P1 ;  /* 0x00000001ff097807 */ /* 0x020fe40000800000 */
[----:B------:R-:W-:Y:S02]  /*4d70*/  FSETP.GTU.AND P0, PT, R44, RZ, PT ;  /* 0x000000ff2c00720b */ /* 0x000fe40003f0c000 */
[----:B------:R-:W-:Y:S02]  /*4d80*/  FSETP.GTU.AND P1, PT, R42, RZ, PT ;  /* 0x000000ff2a00720b */ /* 0x000fe40003f2c000 */
[----:B------:R-:W-:-:S02]  /*4d90*/  SEL R8, RZ, 0x1, P0 ;  /* 0x00000001ff087807 */ /* 0x000fc40000000000 */
[----:B------:R-:W-:Y:S02]  /*4da0*/  SEL R37, RZ, 0x1, P1 ;  /* 0x00000001ff257807 */ /* 0x000fe40000800000 */
[----:B------:R-:W-:Y:S02]  /*4db0*/  FSETP.GTU.AND P0, PT, R47, RZ, PT ;  /* 0x000000ff2f00720b */ /* 0x000fe40003f0c000 */
[----:B------:R-:W-:Y:S02]  /*4dc0*/  FSETP.GTU.AND P1, PT, R46, RZ, PT ;  /* 0x000000ff2e00720b */ /* 0x000fe40003f2c000 */
[----:B------:R-:W-:Y:S02]  /*4dd0*/  PRMT R40, R5, 0x3340, R40 ;  /* 0x0000334005287816 */ /* 0x000fe40000000028 */
[----:B------:R-:W-:Y:S02]  /*4de0*/  SEL R5, RZ, 0x1, P0 ;  /* 0x00000001ff057807 */ /* 0x000fe40000000000 */
[----:B------:R-:W-:-:S02]  /*4df0*/  SEL R10, RZ, 0x1, P1 ;  /* 0x00000001ff0a7807 */ /* 0x000fc40000800000 */
[----:B------:R-:W-:Y:S02]  /*4e00*/  PRMT R33, R7, 0x3340, R0 ;  /* 0x0000334007217816 */ /* 0x000fe40000000000 */
[----:B------:R-:W-:Y:S02]  /*4e10*/  PRMT R0, R11, 0x3340, R4 ;  /* 0x000033400b007816 */ /* 0x000fe40000000004 */
[----:B------:R-:W-:Y:S01]  /*4e20*/  PRMT R24, R10, 0x3340, R5 ;  /* 0x000033400a187816 */ /* 0x000fe20000000005 */
[----:B0-----:R-:W-:Y:S01]  /*4e30*/  IMAD.WIDE R4, R25, 0x4, R2 ;  /* 0x0000000419047825 */ /* 0x001fe200078e0202 */
[----:B------:R-:W-:Y:S02]  /*4e40*/  PRMT R35, R9, 0x3340, R6 ;  /* 0x0000334009237816 */ /* 0x000fe40000000006 */
[----:B------:R-:W-:Y:S01]  /*4e50*/  PRMT R37, R37, 0x3340, R8 ;  /* 0x0000334025257816 */ /* 0x000fe20000000008 */
[----:B------:R-:W-:Y:S01]  /*4e60*/  IMAD.WIDE R6, R26, 0x4, R2 ;  /* 0x000000041a067825 */ /* 0x000fe200078e0202 */
[----:B------:R-:W-:-:S03]  /*4e70*/  IADD3 R10, P0, R57, UR4, RZ ;  /* 0x00000004390a7c10 */ /* 0x000fc6000ff1e0ff */
[--C-:B------:R-:W-:Y:S01]  /*4e80*/  IMAD.WIDE R8, R27, 0x4, R2.reuse ;  /* 0x000000041b087825 */ /* 0x100fe200078e0202 */
[----:B-1----:R0:W-:Y:S03]  /*4e90*/  @P6 STG.E.128 desc[UR6][R4.64], R12 ;  /* 0x0000000c04006986 */ /* 0x0021e6000c101d06 */
[----:B------:R-:W-:Y:S01]  /*4ea0*/  IMAD.WIDE R2, R59, 0x4, R2 ;  /* 0x000000043b027825 */ /* 0x000fe200078e0202 */
[----:B---3--:R0:W-:Y:S01]  /*4eb0*/  @P2 STG.E.128 desc[UR6][R6.64], R16 ;  /* 0x0000001006002986 */ /* 0x0081e2000c101d06 */
[----:B------:R-:W-:Y:S02]  /*4ec0*/  PRMT R49, R52, 0x3340, R49 ;  /* 0x0000334034317816 */ /* 0x000fe40000000031 */
[----:B------:R-:W-:Y:S01]  /*4ed0*/  PRMT R54, R54, 0x3340, R53 ;  /* 0x0000334036367816 */ /* 0x000fe20000000035 */
[----:B----4-:R0:W-:Y:S01]  /*4ee0*/  @P3 STG.E.128 desc[UR6][R8.64], R20 ;  /* 0x0000001408003986 */ /* 0x0101e2000c101d06 */
[----:B------:R-:W-:-:S03]  /*4ef0*/  LEA.HI.X.SX32 R11, R57, UR5, 0x1, P0 ;  /* 0x00000005390b7c11 */ /* 0x000fc600080f0eff */
[----:B------:R0:W-:Y:S01]  /*4f00*/  @P4 STG.E.128 desc[UR6][R2.64], R28 ;  /* 0x0000001c02004986 */ /* 0x0001e2000c101d06 */
[----:B------:R-:W-:Y:S02]  /*4f10*/  PRMT R34, R35, 0x5410, R0 ;  /* 0x0000541023227816 */ /* 0x000fe40000000000 */
[----:B------:R-:W-:Y:S02]  /*4f20*/  PRMT R32, R54, 0x5410, R49 ;  /* 0x0000541036207816 */ /* 0x000fe40000000031 */
[----:B------:R-:W-:Y:S02]  /*4f30*/  PRMT R33, R33, 0x5410, R40 ;  /* 0x0000541021217816 */ /* 0x000fe40000000028 */
[----:B------:R-:W-:Y:S01]  /*4f40*/  PRMT R35, R24, 0x5410, R37 ;  /* 0x0000541018237816 */ /* 0x000fe20000000025 */
[----:B0-----:R-:W-:Y:S06]  /*4f50*/  @!P5 EXIT ;  /* 0x000000000000d94d */ /* 0x001fec0003800000 */
[----:B------:R-:W-:Y:S01]  /*4f60*/  STG.E.128 desc[UR6][R10.64], R32 ;  /* 0x000000200a007986 */ /* 0x000fe2000c101d06 */
[----:B------:R-:W-:Y:S05]  /*4f70*/  EXIT ;  /* 0x000000000000794d */ /* 0x000fea0003800000 */
.L_x_0:
[----:B------:R-:W-:-:S00]  /*4f80*/  BRA `(.L_x_0) ;  /* 0xfffffffc00fc7947 */ /* 0x000fc0000383ffff */
[----:B------:R-:W-:-:S00]  /*4f90*/  NOP ;  /* 0x0000000000007918 */ /* 0x000fc00000000000 */
        /* <DEDUP_REMOVED lines=14> */
.L_x_1:


//--------------------- .nv.global.init           --------------------------
	.section	.nv.global.init,"aw",@progbits
.nv.global.init:
	.type		_$_str,@object
	.size		_$_str,(_$_str_$_2 - _$_str)
_$_str:
        /*0000*/ 	.byte	0x5f, 0x5f, 0x43, 0x55, 0x44, 0x41, 0x5f, 0x46, 0x54, 0x5a, 0x00
	.type		_$_str_$_2,@object
	.size		_$_str_$_2,(.L_1 - _$_str_$_2)
_$_str_$_2:
        /*000b*/ 	.byte	0x5f, 0x5f, 0x43, 0x55, 0x44, 0x41, 0x5f, 0x50, 0x52, 0x45, 0x43, 0x5f, 0x53, 0x51, 0x52, 0x54
        /*001b*/ 	.byte	0x00
.L_1:


//--------------------- .nv.shared.triton_poi_fused_add_cat_clone_relu_threshold_backward_16 --------------------------
	.section	.nv.shared.triton_poi_fused_add_cat_clone_relu_threshold_backward_16,"aw",@nobits
	.sectionflags	@""
	.align	16
	.zero		1024


//--------------------- .nv.constant0.triton_poi_fused_add_cat_clone_relu_threshold_backward_16 --------------------------
	.section	.nv.constant0.triton_poi_fused_add_cat_clone_relu_threshold_backward_16,"a",@progbits
	.sectionflags	@""
	.align	4
.nv.constant0.triton_poi_fused_add_cat_clone_relu_threshold_backward_16:
	.zero		640
